//
// Generated by NVIDIA NVVM Compiler
//
// Compiler Build ID: CL-36424714
// Cuda compilation tools, release 13.0, V13.0.88
// Based on NVVM 20.0.0
//

.version 9.0
.target sm_100
.address_size 64

	// .globl	_Z14compute_stressPf
.global .align 4 .b8 __cudart_i2opi_f[24] = {65, 144, 67, 60, 153, 149, 98, 219, 192, 221, 52, 245, 209, 87, 39, 252, 41, 21, 68, 78, 110, 131, 249, 162};

.visible .entry _Z14compute_stressPf(
	.param .u64 .ptr .align 1 _Z14compute_stressPf_param_0
)
{
	.reg .pred 	%p<2>;
	.reg .b32 	%r<9>;
	.reg .b32 	%f<23>;
	.reg .b64 	%rd<5>;

	ld.param.u64 	%rd2, [_Z14compute_stressPf_param_0];
	cvta.to.global.u64 	%rd3, %rd2;
	mov.u32 	%r4, %ctaid.x;
	mov.u32 	%r5, %ntid.x;
	mov.u32 	%r6, %tid.x;
	mad.lo.s32 	%r7, %r4, %r5, %r6;
	mul.wide.s32 	%rd4, %r7, 4;
	add.s64 	%rd1, %rd3, %rd4;
	ld.global.f32 	%f6, [%rd1];
	mul.f32 	%f1, %f6, %f6;
	add.f32 	%f2, %f6, 0f3F800000;
	mov.f32 	%f22, 0f00000000;
	mov.b32 	%r8, 0;
$L__BB0_1:
	add.f32 	%f7, %f22, %f1;
	div.rn.f32 	%f8, %f7, %f2;
	add.f32 	%f9, %f8, %f1;
	div.rn.f32 	%f10, %f9, %f2;
	add.f32 	%f11, %f10, %f1;
	div.rn.f32 	%f12, %f11, %f2;
	add.f32 	%f13, %f12, %f1;
	div.rn.f32 	%f14, %f13, %f2;
	add.f32 	%f15, %f14, %f1;
	div.rn.f32 	%f16, %f15, %f2;
	add.f32 	%f17, %f16, %f1;
	div.rn.f32 	%f18, %f17, %f2;
	add.f32 	%f19, %f18, %f1;
	div.rn.f32 	%f20, %f19, %f2;
	add.f32 	%f21, %f20, %f1;
	div.rn.f32 	%f22, %f21, %f2;
	add.s32 	%r8, %r8, 8;
	setp.ne.s32 	%p1, %r8, 1000;
	@%p1 bra 	$L__BB0_1;
	st.global.f32 	[%rd1], %f22;
	ret;

}
	// .globl	_Z13memory_stressPf
.visible .entry _Z13memory_stressPf(
	.param .u64 .ptr .align 1 _Z13memory_stressPf_param_0
)
{
	.reg .pred 	%p<2>;
	.reg .b32 	%r<47>;
	.reg .b32 	%f<20>;
	.reg .b64 	%rd<21>;

	ld.param.u64 	%rd2, [_Z13memory_stressPf_param_0];
	cvta.to.global.u64 	%rd1, %rd2;
	mov.u32 	%r29, %ctaid.x;
	mov.u32 	%r30, %ntid.x;
	mov.u32 	%r31, %tid.x;
	mad.lo.s32 	%r1, %r29, %r30, %r31;
	add.s32 	%r45, %r1, %r30;
	shl.b32 	%r3, %r30, 3;
	add.s32 	%r32, %r29, 2;
	mad.lo.s32 	%r44, %r30, %r32, %r31;
	add.s32 	%r33, %r29, 3;
	mad.lo.s32 	%r43, %r30, %r33, %r31;
	add.s32 	%r34, %r29, 4;
	mad.lo.s32 	%r42, %r30, %r34, %r31;
	add.s32 	%r35, %r29, 5;
	mad.lo.s32 	%r41, %r30, %r35, %r31;
	add.s32 	%r36, %r29, 6;
	mad.lo.s32 	%r40, %r30, %r36, %r31;
	add.s32 	%r37, %r29, 7;
	mad.lo.s32 	%r39, %r30, %r37, %r31;
	mov.f32 	%f19, 0f00000000;
	mov.b32 	%r46, 0;
	mov.u32 	%r38, %r1;
$L__BB1_1:
	mul.wide.u32 	%rd3, %r38, 4;
	add.s64 	%rd4, %rd1, %rd3;
	ld.global.f32 	%f4, [%rd4];
	add.f32 	%f5, %f19, %f4;
	mul.wide.u32 	%rd5, %r45, 4;
	add.s64 	%rd6, %rd1, %rd5;
	ld.global.f32 	%f6, [%rd6];
	add.f32 	%f7, %f5, %f6;
	mul.wide.u32 	%rd7, %r44, 4;
	add.s64 	%rd8, %rd1, %rd7;
	ld.global.f32 	%f8, [%rd8];
	add.f32 	%f9, %f7, %f8;
	mul.wide.u32 	%rd9, %r43, 4;
	add.s64 	%rd10, %rd1, %rd9;
	ld.global.f32 	%f10, [%rd10];
	add.f32 	%f11, %f9, %f10;
	mul.wide.u32 	%rd11, %r42, 4;
	add.s64 	%rd12, %rd1, %rd11;
	ld.global.f32 	%f12, [%rd12];
	add.f32 	%f13, %f11, %f12;
	mul.wide.u32 	%rd13, %r41, 4;
	add.s64 	%rd14, %rd1, %rd13;
	ld.global.f32 	%f14, [%rd14];
	add.f32 	%f15, %f13, %f14;
	mul.wide.u32 	%rd15, %r40, 4;
	add.s64 	%rd16, %rd1, %rd15;
	ld.global.f32 	%f16, [%rd16];
	add.f32 	%f17, %f15, %f16;
	mul.wide.u32 	%rd17, %r39, 4;
	add.s64 	%rd18, %rd1, %rd17;
	ld.global.f32 	%f18, [%rd18];
	add.f32 	%f19, %f17, %f18;
	add.s32 	%r46, %r46, 8;
	add.s32 	%r45, %r45, %r3;
	add.s32 	%r44, %r44, %r3;
	add.s32 	%r43, %r43, %r3;
	add.s32 	%r42, %r42, %r3;
	add.s32 	%r41, %r41, %r3;
	add.s32 	%r40, %r40, %r3;
	add.s32 	%r39, %r39, %r3;
	add.s32 	%r38, %r38, %r3;
	setp.ne.s32 	%p1, %r46, 1000;
	@%p1 bra 	$L__BB1_1;
	mul.wide.s32 	%rd19, %r1, 4;
	add.s64 	%rd20, %rd1, %rd19;
	st.global.f32 	[%rd20], %f19;
	ret;

}
	// .globl	_Z9xu_stressPf
.visible .entry _Z9xu_stressPf(
	.param .u64 .ptr .align 1 _Z9xu_stressPf_param_0
)
{
	.local .align 4 .b8 	__local_depot2[28];
	.reg .b64 	%SP;
	.reg .b64 	%SPL;
	.reg .pred 	%p<17>;
	.reg .b32 	%r<89>;
	.reg .b32 	%f<64>;
	.reg .b64 	%rd<41>;
	.reg .b64 	%fd<5>;

	mov.u64 	%SPL, __local_depot2;
	ld.param.u64 	%rd14, [_Z9xu_stressPf_param_0];
	cvta.to.global.u64 	%rd15, %rd14;
	add.u64 	%rd1, %SPL, 0;
	add.u64 	%rd2, %SPL, 0;
	mov.u32 	%r29, %ctaid.x;
	mov.u32 	%r30, %ntid.x;
	mov.u32 	%r31, %tid.x;
	mad.lo.s32 	%r32, %r29, %r30, %r31;
	mul.wide.s32 	%rd18, %r32, 4;
	add.s64 	%rd3, %rd15, %rd18;
	ld.global.f32 	%f11, [%rd3];
	mul.f32 	%f12, %f11, 0f3F22F983;
	cvt.rni.s32.f32 	%r33, %f12;
	cvt.rn.f32.s32 	%f13, %r33;
	fma.rn.f32 	%f14, %f13, 0fBFC90FDA, %f11;
	fma.rn.f32 	%f15, %f13, 0fB3A22168, %f14;
	fma.rn.f32 	%f16, %f13, 0fA7C234C5, %f15;
	abs.f32 	%f17, %f11;
	setp.ltu.f32 	%p2, %f17, 0f47CE4780;
	setp.eq.f32 	%p3, %f17, 0f7F800000;
	mov.b32 	%r1, %f11;
	shr.u32 	%r34, %r1, 23;
	and.b32  	%r35, %r34, 224;
	add.s32 	%r36, %r35, -128;
	shl.b32 	%r37, %r1, 8;
	or.b32  	%r2, %r37, -2147483648;
	shr.u32 	%r38, %r36, 5;
	and.b32  	%r3, %r34, 31;
	mul.wide.u32 	%rd19, %r38, 4;
	sub.s64 	%rd4, %rd2, %rd19;
	sub.s32 	%r4, 32, %r3;
	mov.f32 	%f61, 0f00000000;
	mul.rn.f32 	%f18, %f11, %f61;
	sub.s64 	%rd5, %rd1, %rd19;
	fma.rn.f32 	%f19, %f11, 0f3BBB989D, 0f3F000000;
	cvt.sat.f32.f32 	%f20, %f19;
	mov.f32 	%f21, 0f4B400001;
	mov.f32 	%f22, 0f437C0000;
	fma.rm.f32 	%f23, %f20, %f22, %f21;
	add.f32 	%f24, %f23, 0fCB40007F;
	neg.f32 	%f25, %f24;
	fma.rn.f32 	%f26, %f11, 0f3FB8AA3B, %f25;
	fma.rn.f32 	%f27, %f11, 0f32A57060, %f26;
	mov.b32 	%r39, %f23;
	shl.b32 	%r40, %r39, 23;
	mov.b32 	%f28, %r40;
	ex2.approx.ftz.f32 	%f29, %f27;
	mul.f32 	%f1, %f29, %f28;
	or.pred  	%p1, %p2, %p3;
	selp.b32 	%r5, %r33, 0, %p2;
	selp.f32 	%f2, %f16, %f18, %p2;
	mov.b32 	%r80, 0;
$L__BB2_1:
	mov.u32 	%r84, %r5;
	mov.f32 	%f62, %f2;
	@%p1 bra 	$L__BB2_7;
	mov.b64 	%rd39, 0;
	mov.b32 	%r81, 0;
	mov.u64 	%rd37, __cudart_i2opi_f;
	mov.u64 	%rd38, %rd2;
$L__BB2_3:
	.pragma "nounroll";
	ld.global.nc.u32 	%r42, [%rd37];
	mad.wide.u32 	%rd22, %r42, %r2, %rd39;
	shr.u64 	%rd39, %rd22, 32;
	st.local.u32 	[%rd38], %rd22;
	add.s32 	%r81, %r81, 1;
	add.s64 	%rd38, %rd38, 4;
	add.s64 	%rd37, %rd37, 4;
	setp.ne.s32 	%p4, %r81, 6;
	@%p4 bra 	$L__BB2_3;
	setp.eq.s32 	%p5, %r3, 0;
	st.local.u32 	[%rd2+24], %rd39;
	ld.local.u32 	%r82, [%rd4+24];
	ld.local.u32 	%r83, [%rd4+20];
	@%p5 bra 	$L__BB2_6;
	shl.b32 	%r43, %r82, %r3;
	shr.u32 	%r44, %r83, %r4;
	add.s32 	%r82, %r44, %r43;
	shl.b32 	%r45, %r83, %r3;
	ld.local.u32 	%r46, [%rd4+16];
	shr.u32 	%r47, %r46, %r4;
	add.s32 	%r83, %r47, %r45;
$L__BB2_6:
	setp.lt.s32 	%p6, %r1, 0;
	shr.u32 	%r48, %r82, 30;
	shf.l.wrap.b32 	%r49, %r83, %r82, 2;
	shl.b32 	%r50, %r83, 2;
	shr.u32 	%r51, %r49, 31;
	add.s32 	%r52, %r51, %r48;
	neg.s32 	%r53, %r52;
	selp.b32 	%r84, %r53, %r52, %p6;
	xor.b32  	%r54, %r49, %r1;
	shr.s32 	%r55, %r49, 31;
	xor.b32  	%r56, %r55, %r49;
	xor.b32  	%r57, %r55, %r50;
	cvt.u64.u32 	%rd23, %r56;
	shl.b64 	%rd24, %rd23, 32;
	cvt.u64.u32 	%rd25, %r57;
	or.b64  	%rd26, %rd24, %rd25;
	cvt.rn.f64.s64 	%fd1, %rd26;
	mul.f64 	%fd2, %fd1, 0d3BF921FB54442D19;
	cvt.rn.f32.f64 	%f30, %fd2;
	neg.f32 	%f31, %f30;
	setp.lt.s32 	%p7, %r54, 0;
	selp.f32 	%f62, %f31, %f30, %p7;
$L__BB2_7:
	mul.rn.f32 	%f32, %f62, %f62;
	and.b32  	%r58, %r84, 1;
	setp.eq.b32 	%p8, %r58, 1;
	selp.f32 	%f33, 0f3F800000, %f62, %p8;
	fma.rn.f32 	%f34, %f32, %f33, 0f00000000;
	fma.rn.f32 	%f35, %f32, 0f37CBAC00, 0fBAB607ED;
	selp.f32 	%f36, %f35, 0fB94D4153, %p8;
	selp.f32 	%f37, 0f3D2AAABB, 0f3C0885E4, %p8;
	fma.rn.f32 	%f38, %f36, %f32, %f37;
	selp.f32 	%f39, 0fBEFFFFFF, 0fBE2AAAA8, %p8;
	fma.rn.f32 	%f40, %f38, %f32, %f39;
	fma.rn.f32 	%f41, %f40, %f34, %f33;
	and.b32  	%r59, %r84, 2;
	setp.eq.s32 	%p9, %r59, 0;
	mov.f32 	%f42, 0f00000000;
	sub.f32 	%f43, %f42, %f41;
	selp.f32 	%f44, %f41, %f43, %p9;
	add.f32 	%f6, %f61, %f44;
	mov.u32 	%r88, %r5;
	mov.f32 	%f63, %f2;
	@%p1 bra 	$L__BB2_13;
	mov.b64 	%rd40, 0;
	mov.b32 	%r85, 0;
$L__BB2_9:
	.pragma "nounroll";
	mul.wide.u32 	%rd28, %r85, 4;
	mov.u64 	%rd29, __cudart_i2opi_f;
	add.s64 	%rd30, %rd29, %rd28;
	ld.global.nc.u32 	%r61, [%rd30];
	mad.wide.u32 	%rd31, %r61, %r2, %rd40;
	shr.u64 	%rd40, %rd31, 32;
	add.s64 	%rd32, %rd1, %rd28;
	st.local.u32 	[%rd32], %rd31;
	add.s32 	%r85, %r85, 1;
	setp.ne.s32 	%p10, %r85, 6;
	@%p10 bra 	$L__BB2_9;
	setp.eq.s32 	%p11, %r3, 0;
	st.local.u32 	[%rd1+24], %rd40;
	ld.local.u32 	%r86, [%rd5+24];
	ld.local.u32 	%r87, [%rd5+20];
	@%p11 bra 	$L__BB2_12;
	shl.b32 	%r62, %r86, %r3;
	shr.u32 	%r63, %r87, %r4;
	add.s32 	%r86, %r63, %r62;
	shl.b32 	%r64, %r87, %r3;
	ld.local.u32 	%r65, [%rd5+16];
	shr.u32 	%r66, %r65, %r4;
	add.s32 	%r87, %r66, %r64;
$L__BB2_12:
	setp.lt.s32 	%p12, %r1, 0;
	shr.u32 	%r67, %r86, 30;
	shf.l.wrap.b32 	%r68, %r87, %r86, 2;
	shl.b32 	%r69, %r87, 2;
	shr.u32 	%r70, %r68, 31;
	add.s32 	%r71, %r70, %r67;
	neg.s32 	%r72, %r71;
	selp.b32 	%r88, %r72, %r71, %p12;
	xor.b32  	%r73, %r68, %r1;
	shr.s32 	%r74, %r68, 31;
	xor.b32  	%r75, %r74, %r68;
	xor.b32  	%r76, %r74, %r69;
	cvt.u64.u32 	%rd33, %r75;
	shl.b64 	%rd34, %rd33, 32;
	cvt.u64.u32 	%rd35, %r76;
	or.b64  	%rd36, %rd34, %rd35;
	cvt.rn.f64.s64 	%fd3, %rd36;
	mul.f64 	%fd4, %fd3, 0d3BF921FB54442D19;
	cvt.rn.f32.f64 	%f45, %fd4;
	neg.f32 	%f46, %f45;
	setp.lt.s32 	%p13, %r73, 0;
	selp.f32 	%f63, %f46, %f45, %p13;
$L__BB2_13:
	add.s32 	%r77, %r88, 1;
	mul.rn.f32 	%f47, %f63, %f63;
	and.b32  	%r78, %r88, 1;
	setp.eq.b32 	%p14, %r78, 1;
	selp.f32 	%f48, %f63, 0f3F800000, %p14;
	fma.rn.f32 	%f49, %f47, %f48, 0f00000000;
	fma.rn.f32 	%f50, %f47, 0f37CBAC00, 0fBAB607ED;
	selp.f32 	%f51, 0fB94D4153, %f50, %p14;
	selp.f32 	%f52, 0f3C0885E4, 0f3D2AAABB, %p14;
	fma.rn.f32 	%f53, %f51, %f47, %f52;
	selp.f32 	%f54, 0fBE2AAAA8, 0fBEFFFFFF, %p14;
	fma.rn.f32 	%f55, %f53, %f47, %f54;
	fma.rn.f32 	%f56, %f55, %f49, %f48;
	and.b32  	%r79, %r77, 2;
	setp.eq.s32 	%p15, %r79, 0;
	mov.f32 	%f57, 0f00000000;
	sub.f32 	%f58, %f57, %f56;
	selp.f32 	%f59, %f56, %f58, %p15;
	add.f32 	%f60, %f6, %f59;
	add.f32 	%f61, %f60, %f1;
	add.s32 	%r80, %r80, 1;
	setp.ne.s32 	%p16, %r80, 1000;
	@%p16 bra 	$L__BB2_1;
	st.global.f32 	[%rd3], %f61;
	ret;

}
	// .globl	_Z13atomic_stressPf
.visible .entry _Z13atomic_stressPf(
	.param .u64 .ptr .align 1 _Z13atomic_stressPf_param_0
)
{
	.reg .pred 	%p<2>;
	.reg .b32 	%r<9>;
	.reg .b32 	%f<9>;
	.reg .b64 	%rd<5>;

	ld.param.u64 	%rd2, [_Z13atomic_stressPf_param_0];
	cvta.to.global.u64 	%rd3, %rd2;
	mov.u32 	%r4, %ctaid.x;
	mov.u32 	%r5, %ntid.x;
	mov.u32 	%r6, %tid.x;
	mad.lo.s32 	%r7, %r4, %r5, %r6;
	mul.wide.s32 	%rd4, %r7, 4;
	add.s64 	%rd1, %rd3, %rd4;
	mov.b32 	%r8, 0;
$L__BB3_1:
	atom.global.add.f32 	%f1, [%rd1], 0f3F800000;
	atom.global.add.f32 	%f2, [%rd1], 0f3F800000;
	atom.global.add.f32 	%f3, [%rd1], 0f3F800000;
	atom.global.add.f32 	%f4, [%rd1], 0f3F800000;
	atom.global.add.f32 	%f5, [%rd1], 0f3F800000;
	atom.global.add.f32 	%f6, [%rd1], 0f3F800000;
	atom.global.add.f32 	%f7, [%rd1], 0f3F800000;
	atom.global.add.f32 	%f8, [%rd1], 0f3F800000;
	add.s32 	%r8, %r8, 8;
	setp.ne.s32 	%p1, %r8, 1000;
	@%p1 bra 	$L__BB3_1;
	ret;

}


// ===== COMPILED SASS (sm_100) =====

	.target	sm_100

	.elftype	@"ET_EXEC"


//--------------------- .note.nv.tkinfo           --------------------------
	.section	.note.nv.tkinfo,"",@"SHT_NOTE"
	.sectionflags	@"SHF_NOTE_NV_TKINFO"
	.tkinfo
        /*0018*/ 	.word	0x00000002
        /*0030*/ 	.string	""
        /*0030*/ 	.string	"ptxas"
        /*0030*/ 	.string	"Cuda compilation tools, release 13.0, V13.0.88"
        /*0030*/ 	.string	"Build cuda_13.0.r13.0/compiler.36424714_0"
        /*0030*/ 	.string	"-arch sm_100 -m 64 "



//--------------------- .note.nv.cuinfo           --------------------------
	.section	.note.nv.cuinfo,"",@"SHT_NOTE"
	.sectionflags	@"SHF_NOTE_NV_CUINFO"
        /*0018*/ 	.short	0x0002
        /*001a*/ 	.short	0x0064
        /*001c*/ 	.short	0x0082
	.zero		2


//--------------------- .nv.info                  --------------------------
	.section	.nv.info,"",@"SHT_CUDA_INFO"
	.align	4


	//----- nvinfo : EIATTR_REGCOUNT
	.align		4
        /*0000*/ 	.byte	0x04, 0x2f
        /*0002*/ 	.short	(.L_2 - .L_1)
	.align		4
.L_1:
        /*0004*/ 	.word	index@(_Z14compute_stressPf)
        /*0008*/ 	.word	0x00000013


	//----- nvinfo : EIATTR_FRAME_SIZE
	.align		4
.L_2:
        /*000c*/ 	.byte	0x04, 0x11
        /*000e*/ 	.short	(.L_4 - .L_3)
	.align		4
.L_3:
        /*0010*/ 	.word	index@($__internal_0_$__cuda_sm3x_div_rn_noftz_f32_slowpath)
        /*0014*/ 	.word	0x00000000


	//----- nvinfo : EIATTR_FRAME_SIZE
	.align		4
.L_4:
        /*0018*/ 	.byte	0x04, 0x11
        /*001a*/ 	.short	(.L_6 - .L_5)
	.align		4
.L_5:
        /*001c*/ 	.word	index@(_Z14compute_stressPf)
        /*0020*/ 	.word	0x00000000


	//----- nvinfo : EIATTR_REGCOUNT
	.align		4
.L_6:
        /*0024*/ 	.byte	0x04, 0x2f
        /*0026*/ 	.short	(.L_8 - .L_7)
	.align		4
.L_7:
        /*0028*/ 	.word	index@(_Z13memory_stressPf)
        /*002c*/ 	.word	0x00000020


	//----- nvinfo : EIATTR_FRAME_SIZE
	.align		4
.L_8:
        /*0030*/ 	.byte	0x04, 0x11
        /*0032*/ 	.short	(.L_10 - .L_9)
	.align		4
.L_9:
        /*0034*/ 	.word	index@(_Z13memory_stressPf)
        /*0038*/ 	.word	0x00000000


	//----- nvinfo : EIATTR_REGCOUNT
	.align		4
.L_10:
        /*003c*/ 	.byte	0x04, 0x2f
        /*003e*/ 	.short	(.L_12 - .L_11)
	.align		4
.L_11:
        /*0040*/ 	.word	index@(_Z9xu_stressPf)
        /*0044*/ 	.word	0x0000001e


	//----- nvinfo : EIATTR_FRAME_SIZE
	.align		4
.L_12:
        /*0048*/ 	.byte	0x04, 0x11
        /*004a*/ 	.short	(.L_14 - .L_13)
	.align		4
.L_13:
        /*004c*/ 	.word	index@(_Z9xu_stressPf)
        /*0050*/ 	.word	0x00000000


	//----- nvinfo : EIATTR_REGCOUNT
	.align		4
.L_14:
        /*0054*/ 	.byte	0x04, 0x2f
        /*0056*/ 	.short	(.L_16 - .L_15)
	.align		4
.L_15:
        /*0058*/ 	.word	index@(_Z13atomic_stressPf)
        /*005c*/ 	.word	0x0000000a


	//----- nvinfo : EIATTR_FRAME_SIZE
	.align		4
.L_16:
        /*0060*/ 	.byte	0x04, 0x11
        /*0062*/ 	.short	(.L_18 - .L_17)
	.align		4
.L_17:
        /*0064*/ 	.word	index@(_Z13atomic_stressPf)
        /*0068*/ 	.word	0x00000000


	//----- nvinfo : EIATTR_MIN_STACK_SIZE
	.align		4
.L_18:
        /*006c*/ 	.byte	0x04, 0x12
        /*006e*/ 	.short	(.L_20 - .L_19)
	.align		4
.L_19:
        /*0070*/ 	.word	index@(_Z13atomic_stressPf)
        /*0074*/ 	.word	0x00000000


	//----- nvinfo : EIATTR_MIN_STACK_SIZE
	.align		4
.L_20:
        /*0078*/ 	.byte	0x04, 0x12
        /*007a*/ 	.short	(.L_22 - .L_21)
	.align		4
.L_21:
        /*007c*/ 	.word	index@(_Z9xu_stressPf)
        /*0080*/ 	.word	0x00000000


	//----- nvinfo : EIATTR_MIN_STACK_SIZE
	.align		4
.L_22:
        /*0084*/ 	.byte	0x04, 0x12
        /*0086*/ 	.short	(.L_24 - .L_23)
	.align		4
.L_23:
        /*0088*/ 	.word	index@(_Z13memory_stressPf)
        /*008c*/ 	.word	0x00000000


	//----- nvinfo : EIATTR_MIN_STACK_SIZE
	.align		4
.L_24:
        /*0090*/ 	.byte	0x04, 0x12
        /*0092*/ 	.short	(.L_26 - .L_25)
	.align		4
.L_25:
        /*0094*/ 	.word	index@(_Z14compute_stressPf)
        /*0098*/ 	.word	0x00000000
.L_26:


//--------------------- .nv.compat                --------------------------
	.section	.nv.compat,"",@"SHT_CUDA_COMPAT_INFO"
	.align	4
        /*0000*/ 	.byte	0x02, 0x09, 0x00, 0x00, 0x02, 0x02, 0x01, 0x00, 0x02, 0x05, 0x05, 0x00, 0x03, 0x07, 0x01, 0x01
        /*0010*/ 	.byte	0x02, 0x03, 0x00, 0x00, 0x02, 0x06, 0x01, 0x00, 0x04, 0x0b, 0x08, 0x00, 0x01, 0x00, 0x00, 0x00
        /*0020*/ 	.byte	0x00, 0x00, 0x00, 0x00


//--------------------- .nv.info._Z13atomic_stressPf --------------------------
	.section	.nv.info._Z13atomic_stressPf,"",@"SHT_CUDA_INFO"
	.sectionflags	@""
	.align	4


	//----- nvinfo : EIATTR_CUDA_API_VERSION
	.align		4
        /*0000*/ 	.byte	0x04, 0x37
        /*0002*/ 	.short	(.L_28 - .L_27)
.L_27:
        /*0004*/ 	.word	0x00000082


	//----- nvinfo : EIATTR_KPARAM_INFO
	.align		4
.L_28:
        /*0008*/ 	.byte	0x04, 0x17
        /*000a*/ 	.short	(.L_30 - .L_29)
.L_29:
        /*000c*/ 	.word	0x00000000
        /*0010*/ 	.short	0x0000
        /*0012*/ 	.short	0x0000
        /*0014*/ 	.byte	0x00, 0xf5, 0x21, 0x00


	//----- nvinfo : EIATTR_SPARSE_MMA_MASK
	.align		4
.L_30:
        /*0018*/ 	.byte	0x03, 0x50
        /*001a*/ 	.short	0x0000


	//----- nvinfo : EIATTR_MAXREG_COUNT
	.align		4
        /*001c*/ 	.byte	0x03, 0x1b
        /*001e*/ 	.short	0x00ff


	//----- nvinfo : EIATTR_MERCURY_ISA_VERSION
	.align		4
        /*0020*/ 	.byte	0x03, 0x5f
        /*0022*/ 	.short	0x0101


	//----- nvinfo : EIATTR_VRC_CTA_INIT_COUNT
	.align		4
        /*0024*/ 	.byte	0x02, 0x4a
	.zero		1
	.zero		1


	//----- nvinfo : EIATTR_EXIT_INSTR_OFFSETS
	.align		4
        /*0028*/ 	.byte	0x04, 0x1c
        /*002a*/ 	.short	(.L_32 - .L_31)


	//   ....[0]....
.L_31:
        /*002c*/ 	.word	0x00003f10


	//----- nvinfo : EIATTR_CBANK_PARAM_SIZE
	.align		4
.L_32:
        /*0030*/ 	.byte	0x03, 0x19
        /*0032*/ 	.short	0x0008


	//----- nvinfo : EIATTR_PARAM_CBANK
	.align		4
        /*0034*/ 	.byte	0x04, 0x0a
        /*0036*/ 	.short	(.L_34 - .L_33)
	.align		4
.L_33:
        /*0038*/ 	.word	index@(.nv.constant0._Z13atomic_stressPf)
        /*003c*/ 	.short	0x0380
        /*003e*/ 	.short	0x0008


	//----- nvinfo : EIATTR_SW_WAR
	.align		4
.L_34:
        /*0040*/ 	.byte	0x04, 0x36
        /*0042*/ 	.short	(.L_36 - .L_35)
.L_35:
        /*0044*/ 	.word	0x00000008
.L_36:


//--------------------- .nv.info._Z9xu_stressPf   --------------------------
	.section	.nv.info._Z9xu_stressPf,"",@"SHT_CUDA_INFO"
	.sectionflags	@""
	.align	4


	//----- nvinfo : EIATTR_CUDA_API_VERSION
	.align		4
        /*0000*/ 	.byte	0x04, 0x37
        /*0002*/ 	.short	(.L_38 - .L_37)
.L_37:
        /*0004*/ 	.word	0x00000082


	//----- nvinfo : EIATTR_KPARAM_INFO
	.align		4
.L_38:
        /*0008*/ 	.byte	0x04, 0x17
        /*000a*/ 	.short	(.L_40 - .L_39)
.L_39:
        /*000c*/ 	.word	0x00000000
        /*0010*/ 	.short	0x0000
        /*0012*/ 	.short	0x0000
        /*0014*/ 	.byte	0x00, 0xf5, 0x21, 0x00


	//----- nvinfo : EIATTR_SPARSE_MMA_MASK
	.align		4
.L_40:
        /*0018*/ 	.byte	0x03, 0x50
        /*001a*/ 	.short	0x0000


	//----- nvinfo : EIATTR_MAXREG_COUNT
	.align		4
        /*001c*/ 	.byte	0x03, 0x1b
        /*001e*/ 	.short	0x00ff


	//----- nvinfo : EIATTR_MERCURY_ISA_VERSION
	.align		4
        /*0020*/ 	.byte	0x03, 0x5f
        /*0022*/ 	.short	0x0101


	//----- nvinfo : EIATTR_VRC_CTA_INIT_COUNT
	.align		4
        /*0024*/ 	.byte	0x02, 0x4a
	.zero		1
	.zero		1


	//----- nvinfo : EIATTR_EXIT_INSTR_OFFSETS
	.align		4
        /*0028*/ 	.byte	0x04, 0x1c
        /*002a*/ 	.short	(.L_42 - .L_41)


	//   ....[0]....
.L_41:
        /*002c*/ 	.word	0x00001060


	//----- nvinfo : EIATTR_CRS_STACK_SIZE
	.align		4
.L_42:
        /*0030*/ 	.byte	0x04, 0x1e
        /*0032*/ 	.short	(.L_44 - .L_43)
.L_43:
        /*0034*/ 	.word	0x00000000


	//----- nvinfo : EIATTR_CBANK_PARAM_SIZE
	.align		4
.L_44:
        /*0038*/ 	.byte	0x03, 0x19
        /*003a*/ 	.short	0x0008


	//----- nvinfo : EIATTR_PARAM_CBANK
	.align		4
        /*003c*/ 	.byte	0x04, 0x0a
        /*003e*/ 	.short	(.L_46 - .L_45)
	.align		4
.L_45:
        /*0040*/ 	.word	index@(.nv.constant0._Z9xu_stressPf)
        /*0044*/ 	.short	0x0380
        /*0046*/ 	.short	0x0008


	//----- nvinfo : EIATTR_SW_WAR
	.align		4
.L_46:
        /*0048*/ 	.byte	0x04, 0x36
        /*004a*/ 	.short	(.L_48 - .L_47)
.L_47:
        /*004c*/ 	.word	0x00000008
.L_48:


//--------------------- .nv.info._Z13memory_stressPf --------------------------
	.section	.nv.info._Z13memory_stressPf,"",@"SHT_CUDA_INFO"
	.sectionflags	@""
	.align	4


	//----- nvinfo : EIATTR_CUDA_API_VERSION
	.align		4
        /*0000*/ 	.byte	0x04, 0x37
        /*0002*/ 	.short	(.L_50 - .L_49)
.L_49:
        /*0004*/ 	.word	0x00000082


	//----- nvinfo : EIATTR_KPARAM_INFO
	.align		4
.L_50:
        /*0008*/ 	.byte	0x04, 0x17
        /*000a*/ 	.short	(.L_52 - .L_51)
.L_51:
        /*000c*/ 	.word	0x00000000
        /*0010*/ 	.short	0x0000
        /*0012*/ 	.short	0x0000
        /*0014*/ 	.byte	0x00, 0xf5, 0x21, 0x00


	//----- nvinfo : EIATTR_SPARSE_MMA_MASK
	.align		4
.L_52:
        /*0018*/ 	.byte	0x03, 0x50
        /*001a*/ 	.short	0x0000


	//----- nvinfo : EIATTR_MAXREG_COUNT
	.align		4
        /*001c*/ 	.byte	0x03, 0x1b
        /*001e*/ 	.short	0x00ff


	//----- nvinfo : EIATTR_MERCURY_ISA_VERSION
	.align		4
        /*0020*/ 	.byte	0x03, 0x5f
        /*0022*/ 	.short	0x0101


	//----- nvinfo : EIATTR_VRC_CTA_INIT_COUNT
	.align		4
        /*0024*/ 	.byte	0x02, 0x4a
	.zero		1
	.zero		1


	//----- nvinfo : EIATTR_EXIT_INSTR_OFFSETS
	.align		4
        /*0028*/ 	.byte	0x04, 0x1c
        /*002a*/ 	.short	(.L_54 - .L_53)


	//   ....[0]....
.L_53:
        /*002c*/ 	.word	0x00000bc0


	//----- nvinfo : EIATTR_CBANK_PARAM_SIZE
	.align		4
.L_54:
        /*0030*/ 	.byte	0x03, 0x19
        /*0032*/ 	.short	0x0008


	//----- nvinfo : EIATTR_PARAM_CBANK
	.align		4
        /*0034*/ 	.byte	0x04, 0x0a
        /*0036*/ 	.short	(.L_56 - .L_55)
	.align		4
.L_55:
        /*0038*/ 	.word	index@(.nv.constant0._Z13memory_stressPf)
        /*003c*/ 	.short	0x0380
        /*003e*/ 	.short	0x0008


	//----- nvinfo : EIATTR_SW_WAR
	.align		4
.L_56:
        /*0040*/ 	.byte	0x04, 0x36
        /*0042*/ 	.short	(.L_58 - .L_57)
.L_57:
        /*0044*/ 	.word	0x00000008
.L_58:


//--------------------- .nv.info._Z14compute_stressPf --------------------------
	.section	.nv.info._Z14compute_stressPf,"",@"SHT_CUDA_INFO"
	.sectionflags	@""
	.align	4


	//----- nvinfo : EIATTR_CUDA_API_VERSION
	.align		4
        /*0000*/ 	.byte	0x04, 0x37
        /*0002*/ 	.short	(.L_60 - .L_59)
.L_59:
        /*0004*/ 	.word	0x00000082


	//----- nvinfo : EIATTR_KPARAM_INFO
	.align		4
.L_60:
        /*0008*/ 	.byte	0x04, 0x17
        /*000a*/ 	.short	(.L_62 - .L_61)
.L_61:
        /*000c*/ 	.word	0x00000000
        /*0010*/ 	.short	0x0000
        /*0012*/ 	.short	0x0000
        /*0014*/ 	.byte	0x00, 0xf5, 0x21, 0x00


	//----- nvinfo : EIATTR_SPARSE_MMA_MASK
	.align		4
.L_62:
        /*0018*/ 	.byte	0x03, 0x50
        /*001a*/ 	.short	0x0000


	//----- nvinfo : EIATTR_MAXREG_COUNT
	.align		4
        /*001c*/ 	.byte	0x03, 0x1b
        /*001e*/ 	.short	0x00ff


	//----- nvinfo : EIATTR_MERCURY_ISA_VERSION
	.align		4
        /*0020*/ 	.byte	0x03, 0x5f
        /*0022*/ 	.short	0x0101


	//----- nvinfo : EIATTR_VRC_CTA_INIT_COUNT
	.align		4
        /*0024*/ 	.byte	0x02, 0x4a
	.zero		1
	.zero		1


	//----- nvinfo : EIATTR_EXIT_INSTR_OFFSETS
	.align		4
        /*0028*/ 	.byte	0x04, 0x1c
        /*002a*/ 	.short	(.L_64 - .L_63)


	//   ....[0]....
.L_63:
        /*002c*/ 	.word	0x00000880


	//----- nvinfo : EIATTR_CRS_STACK_SIZE
	.align		4
.L_64:
        /*0030*/ 	.byte	0x04, 0x1e
        /*0032*/ 	.short	(.L_66 - .L_65)
.L_65:
        /*0034*/ 	.word	0x00000000


	//----- nvinfo : EIATTR_CBANK_PARAM_SIZE
	.align		4
.L_66:
        /*0038*/ 	.byte	0x03, 0x19
        /*003a*/ 	.short	0x0008


	//----- nvinfo : EIATTR_PARAM_CBANK
	.align		4
        /*003c*/ 	.byte	0x04, 0x0a
        /*003e*/ 	.short	(.L_68 - .L_67)
	.align		4
.L_67:
        /*0040*/ 	.word	index@(.nv.constant0._Z14compute_stressPf)
        /*0044*/ 	.short	0x0380
        /*0046*/ 	.short	0x0008


	//----- nvinfo : EIATTR_SW_WAR
	.align		4
.L_68:
        /*0048*/ 	.byte	0x04, 0x36
        /*004a*/ 	.short	(.L_70 - .L_69)
.L_69:
        /*004c*/ 	.word	0x00000008
.L_70:


//--------------------- .nv.callgraph             --------------------------
	.section	.nv.callgraph,"",@"SHT_CUDA_CALLGRAPH"
	.align	4
	.sectionentsize	8
	.align		4
        /*0000*/ 	.word	0x00000000
	.align		4
        /*0004*/ 	.word	0xffffffff
	.align		4
        /*0008*/ 	.word	0x00000000
	.align		4
        /*000c*/ 	.word	0xfffffffe
	.align		4
        /*0010*/ 	.word	0x00000000
	.align		4
        /*0014*/ 	.word	0xfffffffd
	.align		4
        /*0018*/ 	.word	0x00000000
	.align		4
        /*001c*/ 	.word	0xfffffffc


//--------------------- .nv.constant4             --------------------------
	.section	.nv.constant4,"a",@progbits
	.align	8
	.align		8
.nv.constant4:
        /*0000*/ 	.dword	__cudart_i2opi_f


//--------------------- .text._Z13atomic_stressPf --------------------------
	.section	.text._Z13atomic_stressPf,"ax",@progbits
	.align	128
        .global         _Z13atomic_stressPf
        .type           _Z13atomic_stressPf,@function
        .size           _Z13atomic_stressPf,(.L_x_45 - _Z13atomic_stressPf)
        .other          _Z13atomic_stressPf,@"STO_CUDA_ENTRY STV_DEFAULT"
_Z13atomic_stressPf:
.text._Z13atomic_stressPf:
[----:B------:R-:W-:Y:S01]  /*0000*/  LDC R1, c[0x0][0x37c] ;  /* 0x0000df00ff017b82 */ /* 0x000fe20000000800 */
[----:B------:R-:W0:Y:S07]  /*0010*/  S2R R0, SR_TID.X ;  /* 0x0000000000007919 */ /* 0x000e2e0000002100 */
[----:B------:R-:W0:Y:S01]  /*0020*/  S2UR UR6, SR_CTAID.X ;  /* 0x00000000000679c3 */ /* 0x000e220000002500 */
[----:B------:R-:W1:Y:S01]  /*0030*/  LDCU.64 UR4, c[0x0][0x358] ;  /* 0x00006b00ff0477ac */ /* 0x000e620008000a00 */
[----:B------:R-:W-:-:S06]  /*0040*/  HFMA2 R7, -RZ, RZ, 1.875, 0 ;  /* 0x3f800000ff077431 */ /* 0x000fcc00000001ff */
[----:B------:R-:W0:Y:S08]  /*0050*/  LDC R5, c[0x0][0x360] ;  /* 0x0000d800ff057b82 */ /* 0x000e300000000800 */
[----:B------:R-:W2:Y:S01]  /*0060*/  LDC.64 R2, c[0x0][0x380] ;  /* 0x0000e000ff027b82 */ /* 0x000ea20000000a00 */
[----:B0-----:R-:W-:-:S04]  /*0070*/  IMAD R5, R5, UR6, R0 ;  /* 0x0000000605057c24 */ /* 0x001fc8000f8e0200 */
[----:B--2---:R-:W-:-:S05]  /*0080*/  IMAD.WIDE R2, R5, 0x4, R2 ;  /* 0x0000000405027825 */ /* 0x004fca00078e0202 */
[----:B-1----:R-:W-:Y:S04]  /*0090*/  REDG.E.ADD.F32.FTZ.RN.STRONG.GPU desc[UR4][R2.64], R7 ;  /* 0x00000007020079a6 */ /* 0x002fe8000c12f304 */
[----:B------:R-:W-:Y:S04]  /*00a0*/  REDG.E.ADD.F32.FTZ.RN.STRONG.GPU desc[UR4][R2.64], R7 ;  /* 0x00000007020079a6 */ /* 0x000fe8000c12f304 */
        /* <DEDUP_REMOVED lines=997> */
[----:B------:R-:W-:Y:S01]  /*3f00*/  REDG.E.ADD.F32.FTZ.RN.STRONG.GPU desc[UR4][R2.64], R7 ;  /* 0x00000007020079a6 */ /* 0x000fe2000c12f304 */
[----:B------:R-:W-:Y:S05]  /*3f10*/  EXIT ;  /* 0x000000000000794d */ /* 0x000fea0003800000 */
.L_x_0:
[----:B------:R-:W-:-:S00]  /*3f20*/  BRA `(.L_x_0) ;  /* 0xfffffffc00fc7947 */ /* 0x000fc0000383ffff */
[----:B------:R-:W-:-:S00]  /*3f30*/  NOP ;  /* 0x0000000000007918 */ /* 0x000fc00000000000 */
        /* <DEDUP_REMOVED lines=12> */
.L_x_45:


//--------------------- .text._Z9xu_stressPf      --------------------------
	.section	.text._Z9xu_stressPf,"ax",@progbits
	.align	128
        .global         _Z9xu_stressPf
        .type           _Z9xu_stressPf,@function
        .size           _Z9xu_stressPf,(.L_x_46 - _Z9xu_stressPf)
        .other          _Z9xu_stressPf,@"STO_CUDA_ENTRY STV_DEFAULT"
_Z9xu_stressPf:
.text._Z9xu_stressPf:
[----:B------:R-:W-:Y:S01]  /*0000*/  LDC R1, c[0x0][0x37c] ;  /* 0x0000df00ff017b82 */ /* 0x000fe20000000800 */
[----:B------:R-:W0:Y:S07]  /*0010*/  S2R R0, SR_TID.X ;  /* 0x0000000000007919 */ /* 0x000e2e0000002100 */
[----:B------:R-:W0:Y:S01]  /*0020*/  S2UR UR4, SR_CTAID.X ;  /* 0x00000000000479c3 */ /* 0x000e220000002500 */
[----:B------:R-:W1:Y:S07]  /*0030*/  LDCU.64 UR8, c[0x0][0x358] ;  /* 0x00006b00ff0877ac */ /* 0x000e6e0008000a00 */
[----:B------:R-:W0:Y:S08]  /*0040*/  LDC R3, c[0x0][0x360] ;  /* 0x0000d800ff037b82 */ /* 0x000e300000000800 */
[----:B------:R-:W2:Y:S01]  /*0050*/  LDC.64 R14, c[0x0][0x380] ;  /* 0x0000e000ff0e7b82 */ /* 0x000ea20000000a00 */
[----:B0-----:R-:W-:-:S04]  /*0060*/  IMAD R3, R3, UR4, R0 ;  /* 0x0000000403037c24 */ /* 0x001fc8000f8e0200 */
[----:B--2---:R-:W-:-:S05]  /*0070*/  IMAD.WIDE R14, R3, 0x4, R14 ;  /* 0x00000004030e7825 */ /* 0x004fca00078e020e */
[----:B-1----:R-:W2:Y:S01]  /*0080*/  LDG.E R0, desc[UR8][R14.64] ;  /* 0x000000080e007981 */ /* 0x002ea2000c1e1900 */
[----:B------:R-:W-:Y:S01]  /*0090*/  IMAD.MOV.U32 R3, RZ, RZ, 0x3bbb989d ;  /* 0x3bbb989dff037424 */ /* 0x000fe200078e00ff */
[----:B------:R-:W-:Y:S01]  /*00a0*/  UMOV UR4, URZ ;  /* 0x000000ff00047c82 */ /* 0x000fe20008000000 */
[----:B------:R-:W-:Y:S02]  /*00b0*/  IMAD.MOV.U32 R4, RZ, RZ, 0x437c0000 ;  /* 0x437c0000ff047424 */ /* 0x000fe400078e00ff */
[----:B------:R-:W-:Y:S02]  /*00c0*/  IMAD.MOV.U32 R23, RZ, RZ, RZ ;  /* 0x000000ffff177224 */ /* 0x000fe400078e00ff */
[C---:B--2---:R-:W-:Y:S01]  /*00d0*/  FFMA.SAT R3, R0.reuse, R3, 0.5 ;  /* 0x3f00000000037423 */ /* 0x044fe20000002003 */
[C---:B------:R-:W-:Y:S01]  /*00e0*/  FMUL R2, R0.reuse, 0.63661974668502807617 ;  /* 0x3f22f98300027820 */ /* 0x040fe20000400000 */
[----:B------:R-:W-:Y:S02]  /*00f0*/  SHF.R.U32.HI R5, RZ, 0x17, R0 ;  /* 0x00000017ff057819 */ /* 0x000fe40000011600 */
[----:B------:R-:W-:Y:S01]  /*0100*/  FFMA.RM R7, R3, R4, 12582913 ;  /* 0x4b40000103077423 */ /* 0x000fe20000004004 */
[----:B------:R-:W0:Y:S01]  /*0110*/  F2I.NTZ R6, R2 ;  /* 0x0000000200067305 */ /* 0x000e220000203100 */
[----:B------:R-:W-:-:S02]  /*0120*/  FSETP.GE.AND P0, PT, |R0|, 105615, PT ;  /* 0x47ce47800000780b */ /* 0x000fc40003f06200 */
[C---:B------:R-:W-:Y:S01]  /*0130*/  FADD R3, R7.reuse, -12583039 ;  /* 0xcb40007f07037421 */ /* 0x040fe20000000000 */
[----:B------:R-:W-:Y:S01]  /*0140*/  IMAD.SHL.U32 R9, R7, 0x800000, RZ ;  /* 0x0080000007097824 */ /* 0x000fe200078e00ff */
[----:B------:R-:W-:Y:S02]  /*0150*/  LOP3.LUT R7, R5, 0xe0, RZ, 0xc0, !PT ;  /* 0x000000e005077812 */ /* 0x000fe400078ec0ff */
[C---:B------:R-:W-:Y:S01]  /*0160*/  FFMA R3, R0.reuse, 1.4426950216293334961, -R3 ;  /* 0x3fb8aa3b00037823 */ /* 0x040fe20000000803 */
[C---:B------:R-:W-:Y:S02]  /*0170*/  FSETP.EQ.OR P1, PT, |R0|.reuse, +INF , !P0 ;  /* 0x7f8000000000780b */ /* 0x040fe40004722600 */
[----:B------:R-:W-:Y:S02]  /*0180*/  VIADD R7, R7, 0xffffff80 ;  /* 0xffffff8007077836 */ /* 0x000fe40000000000 */
[----:B------:R-:W-:Y:S01]  /*0190*/  FFMA R8, R0, 1.925963033500011079e-08, R3 ;  /* 0x32a5706000087823 */ /* 0x000fe20000000003 */
[----:B0-----:R-:W-:-:S05]  /*01a0*/  I2FP.F32.S32 R3, R6 ;  /* 0x0000000600037245 */ /* 0x001fca0000201400 */
[----:B------:R-:W0:Y:S01]  /*01b0*/  MUFU.EX2 R8, R8 ;  /* 0x0000000800087308 */ /* 0x000e220000000800 */
[----:B------:R-:W-:Y:S01]  /*01c0*/  SHF.R.U32.HI R10, RZ, 0x5, R7 ;  /* 0x00000005ff0a7819 */ /* 0x000fe20000011607 */
[----:B------:R-:W-:Y:S01]  /*01d0*/  FFMA R4, R3, -1.5707962512969970703, R0 ;  /* 0xbfc90fda03047823 */ /* 0x000fe20000000000 */
[----:B------:R-:W-:-:S03]  /*01e0*/  SEL R6, R6, RZ, !P0 ;  /* 0x000000ff06067207 */ /* 0x000fc60004000000 */
[----:B------:R-:W-:-:S04]  /*01f0*/  FFMA R4, R3, -7.5497894158615963534e-08, R4 ;  /* 0xb3a2216803047823 */ /* 0x000fc80000000004 */
[----:B------:R-:W-:Y:S01]  /*0200*/  FFMA R2, R3, -5.3903029534742383927e-15, R4 ;  /* 0xa7c234c503027823 */ /* 0x000fe20000000004 */
[----:B------:R-:W-:Y:S01]  /*0210*/  LOP3.LUT R4, R5, 0x1f, RZ, 0xc0, !PT ;  /* 0x0000001f05047812 */ /* 0x000fe200078ec0ff */
[----:B------:R-:W-:-:S03]  /*0220*/  @P0 FMUL R2, RZ, R0 ;  /* 0x00000000ff020220 */ /* 0x000fc60000400000 */
[----:B------:R-:W-:Y:S01]  /*0230*/  IADD3 R7, PT, PT, -R4, 0x20, RZ ;  /* 0x0000002004077810 */ /* 0x000fe20007ffe1ff */
[----:B0-----:R-:W-:Y:S01]  /*0240*/  FMUL R3, R9, R8 ;  /* 0x0000000809037220 */ /* 0x001fe20000400000 */
[----:B------:R-:W-:Y:S02]  /*0250*/  SHF.L.U32 R8, R0, 0x8, RZ ;  /* 0x0000000800087819 */ /* 0x000fe400000006ff */
[----:B------:R-:W-:Y:S02]  /*0260*/  P2R R9, PR, RZ, 0x2 ;  /* 0x00000002ff097803 */ /* 0x000fe40000000000 */
[----:B------:R-:W-:Y:S01]  /*0270*/  LOP3.LUT R5, R8, 0x80000000, RZ, 0xfc, !PT ;  /* 0x8000000008057812 */ /* 0x000fe200078efcff */
[----:B------:R-:W-:-:S07]  /*0280*/  IMAD.U32 R8, R10, -0x4, RZ ;  /* 0xfffffffc0a087824 */ /* 0x000fce00078e00ff */
.L_x_11:
[----:B------:R-:W-:Y:S01]  /*0290*/  ISETP.NE.AND P0, PT, R9, RZ, PT ;  /* 0x000000ff0900720c */ /* 0x000fe20003f05270 */
[----:B------:R-:W-:Y:S01]  /*02a0*/  BSSY.RECONVERGENT B0, `(.L_x_1) ;  /* 0x000005a000007945 */ /* 0x000fe20003800200 */
[----:B------:R-:W-:Y:S02]  /*02b0*/  IMAD.MOV.U32 R27, RZ, RZ, R6 ;  /* 0x000000ffff1b7224 */ /* 0x000fe400078e0006 */
[----:B------:R-:W-:-:S09]  /*02c0*/  IMAD.MOV.U32 R24, RZ, RZ, R2 ;  /* 0x000000ffff187224 */ /* 0x000fd200078e0002 */
[----:B------:R-:W-:Y:S05]  /*02d0*/  @P0 BRA `(.L_x_2) ;  /* 0x0000000400580947 */ /* 0x000fea0003800000 */
[----:B------:R-:W-:Y:S01]  /*02e0*/  IMAD.MOV.U32 R27, RZ, RZ, RZ ;  /* 0x000000ffff1b7224 */ /* 0x000fe200078e00ff */
[----:B------:R-:W0:Y:S01]  /*02f0*/  LDCU.64 UR10, c[0x4][URZ] ;  /* 0x01000000ff0a77ac */ /* 0x000e220008000a00 */
[----:B------:R-:W-:Y:S01]  /*0300*/  IMAD.MOV.U32 R22, RZ, RZ, RZ ;  /* 0x000000ffff167224 */ /* 0x000fe200078e00ff */
[----:B------:R-:W-:Y:S01]  /*0310*/  UMOV UR6, URZ ;  /* 0x000000ff00067c82 */ /* 0x000fe20008000000 */
[----:B------:R-:W-:-:S05]  /*0320*/  UMOV UR5, URZ ;  /* 0x000000ff00057c82 */ /* 0x000fca0008000000 */
.L_x_3:
[----:B0-----:R-:W-:Y:S01]  /*0330*/  MOV R16, UR10 ;  /* 0x0000000a00107c02 */ /* 0x001fe20008000f00 */
[----:B------:R-:W-:-:S05]  /*0340*/  IMAD.U32 R17, RZ, RZ, UR11 ;  /* 0x0000000bff117e24 */ /* 0x000fca000f8e00ff */
[----:B------:R-:W2:Y:S01]  /*0350*/  LDG.E.CONSTANT R16, desc[UR8][R16.64] ;  /* 0x0000000810107981 */ /* 0x000ea2000c1e9900 */
[----:B------:R-:W-:Y:S01]  /*0360*/  UIADD3 UR5, UPT, UPT, UR5, 0x1, URZ ;  /* 0x0000000105057890 */ /* 0x000fe2000fffe0ff */
[C---:B------:R-:W-:Y:S01]  /*0370*/  ISETP.EQ.AND P0, PT, R22.reuse, RZ, PT ;  /* 0x000000ff1600720c */ /* 0x040fe20003f02270 */
[----:B------:R-:W-:Y:S01]  /*0380*/  UIADD3 UR10, UP1, UPT, UR10, 0x4, URZ ;  /* 0x000000040a0a7890 */ /* 0x000fe2000ff3e0ff */
[C---:B------:R-:W-:Y:S01]  /*0390*/  ISETP.EQ.AND P1, PT, R22.reuse, 0x4, PT ;  /* 0x000000041600780c */ /* 0x040fe20003f22270 */
[----:B------:R-:W-:Y:S01]  /*03a0*/  UISETP.NE.AND UP0, UPT, UR5, 0x6, UPT ;  /* 0x000000060500788c */ /* 0x000fe2000bf05270 */
[C---:B------:R-:W-:Y:S01]  /*03b0*/  ISETP.EQ.AND P3, PT, R22.reuse, 0xc, PT ;  /* 0x0000000c1600780c */ /* 0x040fe20003f62270 */
[----:B------:R-:W-:Y:S01]  /*03c0*/  UIADD3.X UR11, UPT, UPT, URZ, UR11, URZ, UP1, !UPT ;  /* 0x0000000bff0b7290 */ /* 0x000fe20008ffe4ff */
[C---:B------:R-:W-:Y:S02]  /*03d0*/  ISETP.EQ.AND P4, PT, R22.reuse, 0x10, PT ;  /* 0x000000101600780c */ /* 0x040fe40003f82270 */
[----:B------:R-:W-:Y:S01]  /*03e0*/  ISETP.EQ.AND P5, PT, R22, 0x14, PT ;  /* 0x000000141600780c */ /* 0x000fe20003fa2270 */
[----:B--2---:R-:W-:-:S03]  /*03f0*/  IMAD.WIDE.U32 R18, R16, R5, RZ ;  /* 0x0000000510127225 */ /* 0x004fc600078e00ff */
[----:B------:R-:W-:-:S04]  /*0400*/  IADD3 R18, P2, PT, R18, R27, RZ ;  /* 0x0000001b12127210 */ /* 0x000fc80007f5e0ff */
[----:B------:R-:W-:Y:S01]  /*0410*/  IADD3.X R27, PT, PT, R19, UR6, RZ, P2, !PT ;  /* 0x00000006131b7c10 */ /* 0x000fe200097fe4ff */
[--C-:B------:R-:W-:Y:S01]  /*0420*/  @P0 IMAD.MOV.U32 R10, RZ, RZ, R18.reuse ;  /* 0x000000ffff0a0224 */ /* 0x100fe200078e0012 */
[C---:B------:R-:W-:Y:S01]  /*0430*/  ISETP.EQ.AND P2, PT, R22.reuse, 0x8, PT ;  /* 0x000000081600780c */ /* 0x040fe20003f42270 */
[--C-:B------:R-:W-:Y:S01]  /*0440*/  @P1 IMAD.MOV.U32 R11, RZ, RZ, R18.reuse ;  /* 0x000000ffff0b1224 */ /* 0x100fe200078e0012 */
[----:B------:R-:W-:Y:S01]  /*0450*/  @P4 MOV R20, R18 ;  /* 0x0000001200144202 */ /* 0x000fe20000000f00 */
[--C-:B------:R-:W-:Y:S02]  /*0460*/  @P3 IMAD.MOV.U32 R13, RZ, RZ, R18.reuse ;  /* 0x000000ffff0d3224 */ /* 0x100fe400078e0012 */
[----:B------:R-:W-:Y:S02]  /*0470*/  @P5 IMAD.MOV.U32 R21, RZ, RZ, R18 ;  /* 0x000000ffff155224 */ /* 0x000fe400078e0012 */
[----:B------:R-:W-:-:S06]  /*0480*/  VIADD R22, R22, 0x4 ;  /* 0x0000000416167836 */ /* 0x000fcc0000000000 */
[----:B------:R-:W-:Y:S01]  /*0490*/  @P2 IMAD.MOV.U32 R12, RZ, RZ, R18 ;  /* 0x000000ffff0c2224 */ /* 0x000fe200078e0012 */
[----:B------:R-:W-:Y:S06]  /*04a0*/  BRA.U UP0, `(.L_x_3) ;  /* 0xfffffffd00a07547 */ /* 0x000fec000b83ffff */
[C---:B------:R-:W-:Y:S01]  /*04b0*/  ISETP.EQ.AND P3, PT, R8.reuse, -0x18, PT ;  /* 0xffffffe80800780c */ /* 0x040fe20003f62270 */
[----:B------:R-:W-:Y:S01]  /*04c0*/  BSSY.RECONVERGENT B1, `(.L_x_4) ;  /* 0x0000026000017945 */ /* 0x000fe20003800200 */
[C---:B------:R-:W-:Y:S02]  /*04d0*/  ISETP.EQ.AND P4, PT, R8.reuse, -0x14, PT ;  /* 0xffffffec0800780c */ /* 0x040fe40003f82270 */
[C---:B------:R-:W-:Y:S02]  /*04e0*/  ISETP.EQ.AND P0, PT, R8.reuse, -0x10, PT ;  /* 0xfffffff00800780c */ /* 0x040fe40003f02270 */
[C---:B------:R-:W-:Y:S02]  /*04f0*/  ISETP.EQ.AND P1, PT, R8.reuse, -0xc, PT ;  /* 0xfffffff40800780c */ /* 0x040fe40003f22270 */
[----:B------:R-:W-:Y:S02]  /*0500*/  ISETP.EQ.AND P2, PT, R8, -0x8, PT ;  /* 0xfffffff80800780c */ /* 0x000fe40003f42270 */
[----:B------:R-:W-:-:S02]  /*0510*/  ISETP.NE.AND P6, PT, R4, RZ, PT ;  /* 0x000000ff0400720c */ /* 0x000fc40003fc5270 */
[C---:B------:R-:W-:Y:S01]  /*0520*/  ISETP.EQ.AND P5, PT, R8.reuse, 0x4, PT ;  /* 0x000000040800780c */ /* 0x040fe20003fa2270 */
[--C-:B------:R-:W-:Y:S01]  /*0530*/  @P3 IMAD.MOV.U32 R25, RZ, RZ, R10.reuse ;  /* 0x000000ffff193224 */ /* 0x100fe200078e000a */
[C---:B------:R-:W-:Y:S01]  /*0540*/  ISETP.EQ.AND P3, PT, R8.reuse, -0x4, PT ;  /* 0xfffffffc0800780c */ /* 0x040fe20003f62270 */
[----:B------:R-:W-:Y:S02]  /*0550*/  @P4 IMAD.MOV.U32 R16, RZ, RZ, R10 ;  /* 0x000000ffff104224 */ /* 0x000fe400078e000a */
[----:B------:R-:W-:Y:S01]  /*0560*/  @P4 IMAD.MOV.U32 R25, RZ, RZ, R11 ;  /* 0x000000ffff194224 */ /* 0x000fe200078e000b */
[----:B------:R-:W-:Y:S01]  /*0570*/  ISETP.EQ.AND P4, PT, R8, RZ, PT ;  /* 0x000000ff0800720c */ /* 0x000fe20003f82270 */
[--C-:B------:R-:W-:Y:S01]  /*0580*/  @P0 IMAD.MOV.U32 R25, RZ, RZ, R12.reuse ;  /* 0x000000ffff190224 */ /* 0x100fe200078e000c */
[----:B------:R-:W-:Y:S01]  /*0590*/  @P0 MOV R16, R11 ;  /* 0x0000000b00100202 */ /* 0x000fe20000000f00 */
[----:B------:R-:W-:Y:S02]  /*05a0*/  @P1 IMAD.MOV.U32 R16, RZ, RZ, R12 ;  /* 0x000000ffff101224 */ /* 0x000fe400078e000c */
[----:B------:R-:W-:-:S02]  /*05b0*/  @P1 IMAD.MOV.U32 R25, RZ, RZ, R13 ;  /* 0x000000ffff191224 */ /* 0x000fc400078e000d */
[----:B------:R-:W-:Y:S02]  /*05c0*/  @P2 IMAD.MOV.U32 R16, RZ, RZ, R13 ;  /* 0x000000ffff102224 */ /* 0x000fe400078e000d */
[----:B------:R-:W-:Y:S01]  /*05d0*/  @P2 IMAD.MOV.U32 R25, RZ, RZ, R20 ;  /* 0x000000ffff192224 */ /* 0x000fe200078e0014 */
[----:B------:R-:W-:Y:S01]  /*05e0*/  @P3 MOV R16, R20 ;  /* 0x0000001400103202 */ /* 0x000fe20000000f00 */
[--C-:B------:R-:W-:Y:S02]  /*05f0*/  @P3 IMAD.MOV.U32 R25, RZ, RZ, R21.reuse ;  /* 0x000000ffff193224 */ /* 0x100fe400078e0015 */
[----:B------:R-:W-:Y:S02]  /*0600*/  @P4 IMAD.MOV.U32 R16, RZ, RZ, R21 ;  /* 0x000000ffff104224 */ /* 0x000fe400078e0015 */
[--C-:B------:R-:W-:Y:S02]  /*0610*/  @P4 IMAD.MOV.U32 R25, RZ, RZ, R27.reuse ;  /* 0x000000ffff194224 */ /* 0x100fe400078e001b */
[----:B------:R-:W-:Y:S01]  /*0620*/  @P5 IMAD.MOV.U32 R16, RZ, RZ, R27 ;  /* 0x000000ffff105224 */ /* 0x000fe200078e001b */
[----:B------:R-:W-:Y:S06]  /*0630*/  @!P6 BRA `(.L_x_5) ;  /* 0x000000000038e947 */ /* 0x000fec0003800000 */
[----:B------:R-:W-:Y:S01]  /*0640*/  @P0 MOV R18, R10 ;  /* 0x0000000a00120202 */ /* 0x000fe20000000f00 */
[----:B------:R-:W-:Y:S01]  /*0650*/  @P1 IMAD.MOV.U32 R18, RZ, RZ, R11 ;  /* 0x000000ffff121224 */ /* 0x000fe200078e000b */
[----:B------:R-:W-:Y:S01]  /*0660*/  ISETP.EQ.AND P0, PT, R8, 0x8, PT ;  /* 0x000000080800780c */ /* 0x000fe20003f02270 */
[----:B------:R-:W-:Y:S01]  /*0670*/  @P2 IMAD.MOV.U32 R18, RZ, RZ, R12 ;  /* 0x000000ffff122224 */ /* 0x000fe200078e000c */
[-C--:B------:R-:W-:Y:S01]  /*0680*/  SHF.L.U32 R17, R16, R4.reuse, RZ ;  /* 0x0000000410117219 */ /* 0x080fe200000006ff */
[----:B------:R-:W-:Y:S01]  /*0690*/  @P3 IMAD.MOV.U32 R18, RZ, RZ, R13 ;  /* 0x000000ffff123224 */ /* 0x000fe200078e000d */
[----:B------:R-:W-:Y:S01]  /*06a0*/  SHF.L.U32 R25, R25, R4, RZ ;  /* 0x0000000419197219 */ /* 0x000fe200000006ff */
[----:B------:R-:W-:Y:S01]  /*06b0*/  @P4 IMAD.MOV.U32 R18, RZ, RZ, R20 ;  /* 0x000000ffff124224 */ /* 0x000fe200078e0014 */
[----:B------:R-:W-:Y:S02]  /*06c0*/  @P5 MOV R18, R21 ;  /* 0x0000001500125202 */ /* 0x000fe40000000f00 */
[----:B------:R-:W-:-:S05]  /*06d0*/  SHF.R.U32.HI R16, RZ, R7, R16 ;  /* 0x00000007ff107219 */ /* 0x000fca0000011610 */
[----:B------:R-:W-:Y:S02]  /*06e0*/  @P0 IMAD.MOV.U32 R18, RZ, RZ, R27 ;  /* 0x000000ffff120224 */ /* 0x000fe400078e001b */
[----:B------:R-:W-:-:S03]  /*06f0*/  IMAD.IADD R25, R25, 0x1, R16 ;  /* 0x0000000119197824 */ /* 0x000fc600078e0210 */
[----:B------:R-:W-:-:S05]  /*0700*/  SHF.R.U32.HI R18, RZ, R7, R18 ;  /* 0x00000007ff127219 */ /* 0x000fca0000011612 */
[----:B------:R-:W-:-:S07]  /*0710*/  IMAD.IADD R16, R17, 0x1, R18 ;  /* 0x0000000111107824 */ /* 0x000fce00078e0212 */
.L_x_5:
[----:B------:R-:W-:Y:S05]  /*0720*/  BSYNC.RECONVERGENT B1 ;  /* 0x0000000000017941 */ /* 0x000fea0003800200 */
.L_x_4:
[C---:B------:R-:W-:Y:S01]  /*0730*/  SHF.L.W.U32.HI R27, R16.reuse, 0x2, R25 ;  /* 0x00000002101b7819 */ /* 0x040fe20000010e19 */
[----:B------:R-:W-:Y:S01]  /*0740*/  IMAD.SHL.U32 R16, R16, 0x4, RZ ;  /* 0x0000000410107824 */ /* 0x000fe200078e00ff */
[----:B------:R-:W-:Y:S01]  /*0750*/  UMOV UR6, 0x54442d19 ;  /* 0x54442d1900067882 */ /* 0x000fe20000000000 */
[----:B------:R-:W-:Y:S01]  /*0760*/  UMOV UR7, 0x3bf921fb ;  /* 0x3bf921fb00077882 */ /* 0x000fe20000000000 */
[----:B------:R-:W-:Y:S02]  /*0770*/  SHF.R.S32.HI R17, RZ, 0x1f, R27 ;  /* 0x0000001fff117819 */ /* 0x000fe4000001141b */
[----:B------:R-:W-:Y:S02]  /*0780*/  ISETP.GE.AND P0, PT, R0, RZ, PT ;  /* 0x000000ff0000720c */ /* 0x000fe40003f06270 */
[C---:B------:R-:W-:Y:S02]  /*0790*/  LOP3.LUT R16, R17.reuse, R16, RZ, 0x3c, !PT ;  /* 0x0000001011107212 */ /* 0x040fe400078e3cff */
[----:B------:R-:W-:-:S02]  /*07a0*/  LOP3.LUT R17, R17, R27, RZ, 0x3c, !PT ;  /* 0x0000001b11117212 */ /* 0x000fc400078e3cff */
[C---:B------:R-:W-:Y:S02]  /*07b0*/  LOP3.LUT R24, R27.reuse, R0, RZ, 0x3c, !PT ;  /* 0x000000001b187212 */ /* 0x040fe400078e3cff */
[----:B------:R-:W-:Y:S02]  /*07c0*/  SHF.R.U32.HI R22, RZ, 0x1e, R25 ;  /* 0x0000001eff167819 */ /* 0x000fe40000011619 */
[----:B------:R-:W0:Y:S01]  /*07d0*/  I2F.F64.S64 R16, R16 ;  /* 0x0000001000107312 */ /* 0x000e220000301c00 */
[----:B------:R-:W-:Y:S02]  /*07e0*/  ISETP.GE.AND P1, PT, R24, RZ, PT ;  /* 0x000000ff1800720c */ /* 0x000fe40003f26270 */
[----:B------:R-:W-:-:S04]  /*07f0*/  LEA.HI R27, R27, R22, RZ, 0x1 ;  /* 0x000000161b1b7211 */ /* 0x000fc800078f08ff */
[----:B------:R-:W-:Y:S01]  /*0800*/  @!P0 IADD3 R27, PT, PT, -R27, RZ, RZ ;  /* 0x000000ff1b1b8210 */ /* 0x000fe20007ffe1ff */
[----:B0-----:R-:W-:-:S10]  /*0810*/  DMUL R18, R16, UR6 ;  /* 0x0000000610127c28 */ /* 0x001fd40008000000 */
[----:B------:R-:W0:Y:S02]  /*0820*/  F2F.F32.F64 R18, R18 ;  /* 0x0000001200127310 */ /* 0x000e240000301000 */
[----:B0-----:R-:W-:-:S07]  /*0830*/  FSEL R24, -R18, R18, !P1 ;  /* 0x0000001212187208 */ /* 0x001fce0004800100 */
.L_x_2:
[----:B------:R-:W-:Y:S05]  /*0840*/  BSYNC.RECONVERGENT B0 ;  /* 0x0000000000007941 */ /* 0x000fea0003800200 */
.L_x_1:
[----:B------:R-:W-:Y:S02]  /*0850*/  IMAD.MOV.U32 R16, RZ, RZ, 0x37cbac00 ;  /* 0x37cbac00ff107424 */ /* 0x000fe400078e00ff */
[----:B------:R-:W-:Y:S01]  /*0860*/  FMUL R17, R24, R24 ;  /* 0x0000001818117220 */ /* 0x000fe20000400000 */
[C---:B------:R-:W-:Y:S01]  /*0870*/  LOP3.LUT R18, R27.reuse, 0x1, RZ, 0xc0, !PT ;  /* 0x000000011b127812 */ /* 0x040fe200078ec0ff */
[----:B------:R-:W-:Y:S01]  /*0880*/  IMAD.MOV.U32 R26, RZ, RZ, 0x3d2aaabb ;  /* 0x3d2aaabbff1a7424 */ /* 0x000fe200078e00ff */
[----:B------:R-:W-:Y:S01]  /*0890*/  LOP3.LUT P1, RZ, R27, 0x2, RZ, 0xc0, !PT ;  /* 0x000000021bff7812 */ /* 0x000fe2000782c0ff */
[----:B------:R-:W-:Y:S01]  /*08a0*/  FFMA R16, R17, R16, -0.0013887860113754868507 ;  /* 0xbab607ed11107423 */ /* 0x000fe20000000010 */
[----:B------:R-:W-:Y:S01]  /*08b0*/  ISETP.NE.U32.AND P0, PT, R18, 0x1, PT ;  /* 0x000000011200780c */ /* 0x000fe20003f05070 */
[----:B------:R-:W-:Y:S01]  /*08c0*/  IMAD.MOV.U32 R22, RZ, RZ, 0x3effffff ;  /* 0x3effffffff167424 */ /* 0x000fe200078e00ff */
[----:B------:R-:W-:Y:S01]  /*08d0*/  ISETP.NE.AND P2, PT, R9, RZ, PT ;  /* 0x000000ff0900720c */ /* 0x000fe20003f45270 */
[----:B------:R-:W-:Y:S01]  /*08e0*/  BSSY.RECONVERGENT B0, `(.L_x_6) ;  /* 0x0000060000007945 */ /* 0x000fe20003800200 */
[----:B------:R-:W-:-:S02]  /*08f0*/  FSEL R18, R16, -0.00019574658654164522886, !P0 ;  /* 0xb94d415310127808 */ /* 0x000fc40004000000 */
[----:B------:R-:W-:Y:S02]  /*0900*/  FSEL R26, R26, 0.0083327032625675201416, !P0 ;  /* 0x3c0885e41a1a7808 */ /* 0x000fe40004000000 */
[----:B------:R-:W-:Y:S02]  /*0910*/  FSEL R16, R24, 1, P0 ;  /* 0x3f80000018107808 */ /* 0x000fe40000000000 */
[----:B------:R-:W-:Y:S01]  /*0920*/  FSEL R25, -R22, -0.16666662693023681641, !P0 ;  /* 0xbe2aaaa816197808 */ /* 0x000fe20004000100 */
[C---:B------:R-:W-:Y:S01]  /*0930*/  FFMA R18, R17.reuse, R18, R26 ;  /* 0x0000001211127223 */ /* 0x040fe2000000001a */
[----:B------:R-:W-:Y:S01]  /*0940*/  MOV R24, R2 ;  /* 0x0000000200187202 */ /* 0x000fe20000000f00 */
[C---:B------:R-:W-:Y:S02]  /*0950*/  FFMA R19, R17.reuse, R16, RZ ;  /* 0x0000001011137223 */ /* 0x040fe400000000ff */
[----:B------:R-:W-:Y:S01]  /*0960*/  FFMA R18, R17, R18, R25 ;  /* 0x0000001211127223 */ /* 0x000fe20000000019 */
[----:B------:R-:W-:-:S03]  /*0970*/  IMAD.MOV.U32 R25, RZ, RZ, R6 ;  /* 0x000000ffff197224 */ /* 0x000fc600078e0006 */
[----:B------:R-:W-:-:S04]  /*0980*/  FFMA R16, R19, R18, R16 ;  /* 0x0000001213107223 */ /* 0x000fc80000000010 */
[----:B------:R-:W-:-:S04]  /*0990*/  @P1 FADD R16, RZ, -R16 ;  /* 0x80000010ff101221 */ /* 0x000fc80000000000 */
[----:B------:R-:W-:Y:S01]  /*09a0*/  FADD R23, R16, R23 ;  /* 0x0000001710177221 */ /* 0x000fe20000000000 */
[----:B------:R-:W-:Y:S06]  /*09b0*/  @P2 BRA `(.L_x_7) ;  /* 0x0000000400482947 */ /* 0x000fec0003800000 */
[----:B------:R-:W-:Y:S01]  /*09c0*/  IMAD.MOV.U32 R25, RZ, RZ, RZ ;  /* 0x000000ffff197224 */ /* 0x000fe200078e00ff */
[----:B------:R-:W-:Y:S01]  /*09d0*/  UMOV UR5, URZ ;  /* 0x000000ff00057c82 */ /* 0x000fe20008000000 */
[----:B------:R-:W-:-:S07]  /*09e0*/  IMAD.MOV.U32 R27, RZ, RZ, RZ ;  /* 0x000000ffff1b7224 */ /* 0x000fce00078e00ff */
.L_x_8:
[----:B------:R-:W0:Y:S02]  /*09f0*/  LDC.64 R16, c[0x4][RZ] ;  /* 0x01000000ff107b82 */ /* 0x000e240000000a00 */
[----:B0-----:R-:W-:-:S05]  /*0a00*/  IMAD.WIDE.U32 R18, R27, 0x4, R16 ;  /* 0x000000041b127825 */ /* 0x001fca00078e0010 */
[----:B------:R-:W2:Y:S01]  /*0a10*/  LDG.E.CONSTANT R16, desc[UR8][R18.64] ;  /* 0x0000000812107981 */ /* 0x000ea2000c1e9900 */
[C---:B------:R-:W-:Y:S02]  /*0a20*/  IMAD.SHL.U32 R24, R27.reuse, 0x4, RZ ;  /* 0x000000041b187824 */ /* 0x040fe400078e00ff */
[----:B------:R-:W-:-:S03]  /*0a30*/  VIADD R27, R27, 0x1 ;  /* 0x000000011b1b7836 */ /* 0x000fc60000000000 */
[C---:B------:R-:W-:Y:S02]  /*0a40*/  ISETP.EQ.AND P5, PT, R24.reuse, RZ, PT ;  /* 0x000000ff1800720c */ /* 0x040fe40003fa2270 */
[C---:B------:R-:W-:Y:S02]  /*0a50*/  ISETP.EQ.AND P4, PT, R24.reuse, 0x4, PT ;  /* 0x000000041800780c */ /* 0x040fe40003f82270 */
[C---:B------:R-:W-:Y:S02]  /*0a60*/  ISETP.EQ.AND P3, PT, R24.reuse, 0x8, PT ;  /* 0x000000081800780c */ /* 0x040fe40003f62270 */
[C---:B------:R-:W-:Y:S02]  /*0a70*/  ISETP.EQ.AND P2, PT, R24.reuse, 0xc, PT ;  /* 0x0000000c1800780c */ /* 0x040fe40003f42270 */
[----:B------:R-:W-:Y:S01]  /*0a80*/  ISETP.EQ.AND P1, PT, R24, 0x10, PT ;  /* 0x000000101800780c */ /* 0x000fe20003f22270 */
[----:B--2---:R-:W-:-:S03]  /*0a90*/  IMAD.WIDE.U32 R16, R16, R5, RZ ;  /* 0x0000000510107225 */ /* 0x004fc600078e00ff */
[----:B------:R-:W-:-:S04]  /*0aa0*/  IADD3 R16, P0, PT, R16, R25, RZ ;  /* 0x0000001910107210 */ /* 0x000fc80007f1e0ff */
[----:B------:R-:W-:Y:S01]  /*0ab0*/  @P5 MOV R10, R16 ;  /* 0x00000010000a5202 */ /* 0x000fe20000000f00 */
[--C-:B------:R-:W-:Y:S01]  /*0ac0*/  @P4 IMAD.MOV.U32 R11, RZ, RZ, R16.reuse ;  /* 0x000000ffff0b4224 */ /* 0x100fe200078e0010 */
[----:B------:R-:W-:Y:S01]  /*0ad0*/  ISETP.NE.AND P5, PT, R27, 0x6, PT ;  /* 0x000000061b00780c */ /* 0x000fe20003fa5270 */
[--C-:B------:R-:W-:Y:S01]  /*0ae0*/  @P3 IMAD.MOV.U32 R12, RZ, RZ, R16.reuse ;  /* 0x000000ffff0c3224 */ /* 0x100fe200078e0010 */
[----:B------:R-:W-:Y:S01]  /*0af0*/  IADD3.X R25, PT, PT, R17, UR5, RZ, P0, !PT ;  /* 0x0000000511197c10 */ /* 0x000fe200087fe4ff */
[--C-:B------:R-:W-:Y:S01]  /*0b00*/  @P2 IMAD.MOV.U32 R13, RZ, RZ, R16.reuse ;  /* 0x000000ffff0d2224 */ /* 0x100fe200078e0010 */
[----:B------:R-:W-:Y:S01]  /*0b10*/  ISETP.EQ.AND P0, PT, R24, 0x14, PT ;  /* 0x000000141800780c */ /* 0x000fe20003f02270 */
[----:B------:R-:W-:-:S12]  /*0b20*/  @P1 IMAD.MOV.U32 R20, RZ, RZ, R16 ;  /* 0x000000ffff141224 */ /* 0x000fd800078e0010 */
[----:B------:R-:W-:Y:S01]  /*0b30*/  @P0 MOV R21, R16 ;  /* 0x0000001000150202 */ /* 0x000fe20000000f00 */
[----:B------:R-:W-:Y:S06]  /*0b40*/  @P5 BRA `(.L_x_8) ;  /* 0xfffffffc00a85947 */ /* 0x000fec000383ffff */
        /* <DEDUP_REMOVED lines=11> */
[--C-:B------:R-:W-:Y:S01]  /*0c00*/  @P4 IMAD.MOV.U32 R27, RZ, RZ, R11.reuse ;  /* 0x000000ffff1b4224 */ /* 0x100fe200078e000b */
[----:B------:R-:W-:Y:S01]  /*0c10*/  ISETP.EQ.AND P4, PT, R8, RZ, PT ;  /* 0x000000ff0800720c */ /* 0x000fe20003f82270 */
[----:B------:R-:W-:Y:S01]  /*0c20*/  @P0 IMAD.MOV.U32 R16, RZ, RZ, R11 ;  /* 0x000000ffff100224 */ /* 0x000fe200078e000b */
        /* <DEDUP_REMOVED lines=25> */
.L_x_10:
[----:B------:R-:W-:Y:S05]  /*0dc0*/  BSYNC.RECONVERGENT B1 ;  /* 0x0000000000017941 */ /* 0x000fea0003800200 */
.L_x_9:
        /* <DEDUP_REMOVED lines=17> */
.L_x_7:
[----:B------:R-:W-:Y:S05]  /*0ee0*/  BSYNC.RECONVERGENT B0 ;  /* 0x0000000000007941 */ /* 0x000fea0003800200 */
.L_x_6:
[----:B------:R-:W-:Y:S02]  /*0ef0*/  IMAD.MOV.U32 R16, RZ, RZ, 0x37cbac00 ;  /* 0x37cbac00ff107424 */ /* 0x000fe400078e00ff */
[----:B------:R-:W-:Y:S01]  /*0f00*/  FMUL R17, R24, R24 ;  /* 0x0000001818117220 */ /* 0x000fe20000400000 */
[----:B------:R-:W-:Y:S01]  /*0f10*/  LOP3.LUT R18, R25, 0x1, RZ, 0xc0, !PT ;  /* 0x0000000119127812 */ /* 0x000fe200078ec0ff */
[----:B------:R-:W-:Y:S01]  /*0f20*/  IMAD.MOV.U32 R26, RZ, RZ, 0x3d2aaabb ;  /* 0x3d2aaabbff1a7424 */ /* 0x000fe200078e00ff */
[----:B------:R-:W-:Y:S01]  /*0f30*/  UIADD3 UR4, UPT, UPT, UR4, 0x1, URZ ;  /* 0x0000000104047890 */ /* 0x000fe2000fffe0ff */
[----:B------:R-:W-:Y:S01]  /*0f40*/  FFMA R16, R17, R16, -0.0013887860113754868507 ;  /* 0xbab607ed11107423 */ /* 0x000fe20000000010 */
[----:B------:R-:W-:Y:S01]  /*0f50*/  ISETP.NE.U32.AND P0, PT, R18, 0x1, PT ;  /* 0x000000011200780c */ /* 0x000fe20003f05070 */
[----:B------:R-:W-:Y:S01]  /*0f60*/  VIADD R19, R25, 0x1 ;  /* 0x0000000119137836 */ /* 0x000fe20000000000 */
[----:B------:R-:W-:Y:S02]  /*0f70*/  UISETP.NE.AND UP0, UPT, UR4, 0x3e8, UPT ;  /* 0x000003e80400788c */ /* 0x000fe4000bf05270 */
[----:B------:R-:W-:-:S02]  /*0f80*/  FSEL R18, R16, -0.00019574658654164522886, P0 ;  /* 0xb94d415310127808 */ /* 0x000fc40000000000 */
[----:B------:R-:W-:Y:S02]  /*0f90*/  FSEL R26, R26, 0.0083327032625675201416, P0 ;  /* 0x3c0885e41a1a7808 */ /* 0x000fe40000000000 */
[----:B------:R-:W-:Y:S02]  /*0fa0*/  LOP3.LUT P1, RZ, R19, 0x2, RZ, 0xc0, !PT ;  /* 0x0000000213ff7812 */ /* 0x000fe4000782c0ff */
[----:B------:R-:W-:Y:S01]  /*0fb0*/  FSEL R16, R24, 1, !P0 ;  /* 0x3f80000018107808 */ /* 0x000fe20004000000 */
[----:B------:R-:W-:Y:S01]  /*0fc0*/  FFMA R18, R17, R18, R26 ;  /* 0x0000001211127223 */ /* 0x000fe2000000001a */
[----:B------:R-:W-:-:S03]  /*0fd0*/  FSEL R25, -R22, -0.16666662693023681641, P0 ;  /* 0xbe2aaaa816197808 */ /* 0x000fc60000000100 */
[C---:B------:R-:W-:Y:S02]  /*0fe0*/  FFMA R19, R17.reuse, R16, RZ ;  /* 0x0000001011137223 */ /* 0x040fe400000000ff */
[----:B------:R-:W-:-:S04]  /*0ff0*/  FFMA R18, R17, R18, R25 ;  /* 0x0000001211127223 */ /* 0x000fc80000000019 */
[----:B------:R-:W-:-:S04]  /*1000*/  FFMA R16, R19, R18, R16 ;  /* 0x0000001213107223 */ /* 0x000fc80000000010 */
[----:B------:R-:W-:-:S04]  /*1010*/  @P1 FADD R16, RZ, -R16 ;  /* 0x80000010ff101221 */ /* 0x000fc80000000000 */
[----:B------:R-:W-:-:S04]  /*1020*/  FADD R16, R23, R16 ;  /* 0x0000001017107221 */ /* 0x000fc80000000000 */
[----:B------:R-:W-:Y:S01]  /*1030*/  FADD R23, R3, R16 ;  /* 0x0000001003177221 */ /* 0x000fe20000000000 */
[----:B------:R-:W-:Y:S06]  /*1040*/  BRA.U UP0, `(.L_x_11) ;  /* 0xfffffff100907547 */ /* 0x000fec000b83ffff */
[----:B------:R-:W-:Y:S01]  /*1050*/  STG.E desc[UR8][R14.64], R23 ;  /* 0x000000170e007986 */ /* 0x000fe2000c101908 */
[----:B------:R-:W-:Y:S05]  /*1060*/  EXIT ;  /* 0x000000000000794d */ /* 0x000fea0003800000 */
.L_x_12:
        /* <DEDUP_REMOVED lines=9> */
.L_x_46:


//--------------------- .text._Z13memory_stressPf --------------------------
	.section	.text._Z13memory_stressPf,"ax",@progbits
	.align	128
        .global         _Z13memory_stressPf
        .type           _Z13memory_stressPf,@function
        .size           _Z13memory_stressPf,(.L_x_47 - _Z13memory_stressPf)
        .other          _Z13memory_stressPf,@"STO_CUDA_ENTRY STV_DEFAULT"
_Z13memory_stressPf:
.text._Z13memory_stressPf:
[----:B------:R-:W-:Y:S01]  /*0000*/  LDC R1, c[0x0][0x37c] ;  /* 0x0000df00ff017b82 */ /* 0x000fe20000000800 */
[----:B------:R-:W0:Y:S07]  /*0010*/  S2R R5, SR_TID.X ;  /* 0x0000000000057919 */ /* 0x000e2e0000002100 */
[----:B------:R-:W1:Y:S01]  /*0020*/  S2UR UR12, SR_CTAID.X ;  /* 0x00000000000c79c3 */ /* 0x000e620000002500 */
[----:B------:R-:W-:Y:S01]  /*0030*/  HFMA2 R22, -RZ, RZ, 0, 0 ;  /* 0x00000000ff167431 */ /* 0x000fe200000001ff */
[----:B------:R-:W2:Y:S06]  /*0040*/  LDCU.64 UR10, c[0x0][0x358] ;  /* 0x00006b00ff0a77ac */ /* 0x000eac0008000a00 */
[----:B------:R-:W0:Y:S01]  /*0050*/  LDC R0, c[0x0][0x360] ;  /* 0x0000d800ff007b82 */ /* 0x000e220000000800 */
[----:B-1----:R-:W-:-:S02]  /*0060*/  UIADD3 UR5, UPT, UPT, UR12, 0x3, URZ ;  /* 0x000000030c057890 */ /* 0x002fc4000fffe0ff */
[----:B------:R-:W-:Y:S02]  /*0070*/  UIADD3 UR6, UPT, UPT, UR12, 0x4, URZ ;  /* 0x000000040c067890 */ /* 0x000fe4000fffe0ff */
[----:B------:R-:W-:Y:S02]  /*0080*/  UIADD3 UR7, UPT, UPT, UR12, 0x5, URZ ;  /* 0x000000050c077890 */ /* 0x000fe4000fffe0ff */
[----:B------:R-:W-:Y:S02]  /*0090*/  UIADD3 UR8, UPT, UPT, UR12, 0x6, URZ ;  /* 0x000000060c087890 */ /* 0x000fe4000fffe0ff */
[----:B------:R-:W-:Y:S02]  /*00a0*/  UIADD3 UR9, UPT, UPT, UR12, 0x7, URZ ;  /* 0x000000070c097890 */ /* 0x000fe4000fffe0ff */
[C-C-:B0-----:R-:W-:Y:S01]  /*00b0*/  IMAD R2, R0.reuse, UR12, R5.reuse ;  /* 0x0000000c00027c24 */ /* 0x141fe2000f8e0205 */
[----:B------:R-:W-:Y:S01]  /*00c0*/  UIADD3 UR4, UPT, UPT, UR12, 0x2, URZ ;  /* 0x000000020c047890 */ /* 0x000fe2000fffe0ff */
[----:B------:R-:W-:-:S02]  /*00d0*/  IMAD R26, R0, UR5, R5 ;  /* 0x00000005001a7c24 */ /* 0x000fc4000f8e0205 */
[--C-:B------:R-:W-:Y:S01]  /*00e0*/  IMAD R25, R0, UR6, R5.reuse ;  /* 0x0000000600197c24 */ /* 0x100fe2000f8e0205 */
[----:B------:R-:W-:Y:S01]  /*00f0*/  IADD3 R8, PT, PT, R2, R0, RZ ;  /* 0x0000000002087210 */ /* 0x000fe20007ffe0ff */
[C-C-:B------:R-:W-:Y:S01]  /*0100*/  IMAD R7, R0.reuse, UR7, R5.reuse ;  /* 0x0000000700077c24 */ /* 0x140fe2000f8e0205 */
[----:B------:R-:W-:Y:S01]  /*0110*/  MOV R16, R2 ;  /* 0x0000000200107202 */ /* 0x000fe20000000f00 */
[C-C-:B------:R-:W-:Y:S02]  /*0120*/  IMAD R11, R0.reuse, UR8, R5.reuse ;  /* 0x00000008000b7c24 */ /* 0x140fe4000f8e0205 */
[C-C-:B------:R-:W-:Y:S02]  /*0130*/  IMAD R18, R0.reuse, UR9, R5.reuse ;  /* 0x0000000900127c24 */ /* 0x140fe4000f8e0205 */
[----:B------:R-:W-:Y:S01]  /*0140*/  IMAD R3, R0, UR4, R5 ;  /* 0x0000000400037c24 */ /* 0x000fe2000f8e0205 */
[----:B--2---:R-:W-:-:S06]  /*0150*/  UMOV UR4, URZ ;  /* 0x000000ff00047c82 */ /* 0x004fcc0008000000 */
.L_x_13:
[----:B------:R-:W0:Y:S02]  /*0160*/  LDC.64 R12, c[0x0][0x380] ;  /* 0x0000e000ff0c7b82 */ /* 0x000e240000000a00 */
[----:B0-----:R-:W-:-:S05]  /*0170*/  IMAD.WIDE.U32 R28, R16, 0x4, R12 ;  /* 0x00000004101c7825 */ /* 0x001fca00078e000c */
[----:B------:R0:W2:Y:S01]  /*0180*/  LDG.E R23, desc[UR10][R28.64] ;  /* 0x0000000a1c177981 */ /* 0x0000a2000c1e1900 */
[----:B------:R-:W-:-:S05]  /*0190*/  IMAD.WIDE.U32 R4, R8, 0x4, R12 ;  /* 0x0000000408047825 */ /* 0x000fca00078e000c */
[----:B------:R-:W3:Y:S01]  /*01a0*/  LDG.E R9, desc[UR10][R4.64] ;  /* 0x0000000a04097981 */ /* 0x000ee2000c1e1900 */
[----:B0-----:R-:W-:-:S04]  /*01b0*/  IMAD.WIDE.U32 R28, R3, 0x4, R12 ;  /* 0x00000004031c7825 */ /* 0x001fc800078e000c */
[--C-:B------:R-:W-:Y:S01]  /*01c0*/  IMAD.WIDE.U32 R14, R26, 0x4, R12.reuse ;  /* 0x000000041a0e7825 */ /* 0x100fe200078e000c */
[----:B------:R-:W4:Y:S03]  /*01d0*/  LDG.E R4, desc[UR10][R28.64] ;  /* 0x0000000a1c047981 */ /* 0x000f26000c1e1900 */
[--C-:B------:R-:W-:Y:S01]  /*01e0*/  IMAD.WIDE.U32 R20, R25, 0x4, R12.reuse ;  /* 0x0000000419147825 */ /* 0x100fe200078e000c */
[----:B------:R0:W5:Y:S04]  /*01f0*/  LDG.E R5, desc[UR10][R14.64] ;  /* 0x0000000a0e057981 */ /* 0x000168000c1e1900 */
[----:B------:R1:W5:Y:S01]  /*0200*/  LDG.E R6, desc[UR10][R20.64] ;  /* 0x0000000a14067981 */ /* 0x000362000c1e1900 */
[----:B0-----:R-:W-:-:S04]  /*0210*/  IMAD.WIDE.U32 R14, R7, 0x4, R12 ;  /* 0x00000004070e7825 */ /* 0x001fc800078e000c */
[----:B-1----:R-:W-:Y:S01]  /*0220*/  IMAD.WIDE.U32 R20, R11, 0x4, R12 ;  /* 0x000000040b147825 */ /* 0x002fe200078e000c */
[----:B------:R0:W5:Y:S01]  /*0230*/  LDG.E R10, desc[UR10][R14.64] ;  /* 0x0000000a0e0a7981 */ /* 0x000162000c1e1900 */
[----:B------:R-:W-:-:S04]  /*0240*/  LEA R19, R0, R16, 0x3 ;  /* 0x0000001000137211 */ /* 0x000fc800078e18ff */
[----:B------:R-:W5:Y:S01]  /*0250*/  LDG.E R21, desc[UR10][R20.64] ;  /* 0x0000000a14157981 */ /* 0x000f62000c1e1900 */
[----:B0-----:R-:W-:Y:S01]  /*0260*/  IMAD.WIDE.U32 R14, R18, 0x4, R12 ;  /* 0x00000004120e7825 */ /* 0x001fe200078e000c */
[----:B------:R-:W-:-:S04]  /*0270*/  LEA R8, R0, R8, 0x3 ;  /* 0x0000000800087211 */ /* 0x000fc800078e18ff */
[----:B------:R0:W5:Y:S01]  /*0280*/  LDG.E R20, desc[UR10][R14.64] ;  /* 0x0000000a0e147981 */ /* 0x000162000c1e1900 */
[----:B------:R-:W-:Y:S01]  /*0290*/  IMAD.WIDE.U32 R16, R8, 0x4, R12 ;  /* 0x0000000408107825 */ /* 0x000fe200078e000c */
[----:B------:R-:W-:-:S05]  /*02a0*/  LEA R3, R0, R3, 0x3 ;  /* 0x0000000300037211 */ /* 0x000fca00078e18ff */
[----:B------:R1:W5:Y:S01]  /*02b0*/  LDG.E R17, desc[UR10][R16.64] ;  /* 0x0000000a10117981 */ /* 0x000362000c1e1900 */
[----:B0-----:R-:W-:-:S05]  /*02c0*/  IMAD.WIDE.U32 R14, R19, 0x4, R12 ;  /* 0x00000004130e7825 */ /* 0x001fca00078e000c */
[----:B------:R0:W5:Y:S01]  /*02d0*/  LDG.E R24, desc[UR10][R14.64] ;  /* 0x0000000a0e187981 */ /* 0x000162000c1e1900 */
[----:B-1----:R-:W-:Y:S01]  /*02e0*/  LEA R16, R0, R26, 0x3 ;  /* 0x0000001a00107211 */ /* 0x002fe200078e18ff */
[----:B0-----:R-:W-:-:S05]  /*02f0*/  IMAD.WIDE.U32 R14, R3, 0x4, R12 ;  /* 0x00000004030e7825 */ /* 0x001fca00078e000c */
[----:B------:R0:W5:Y:S02]  /*0300*/  LDG.E R26, desc[UR10][R14.64] ;  /* 0x0000000a0e1a7981 */ /* 0x000164000c1e1900 */
[----:B0-----:R-:W-:-:S05]  /*0310*/  IMAD.WIDE.U32 R14, R16, 0x4, R12 ;  /* 0x00000004100e7825 */ /* 0x001fca00078e000c */
[----:B------:R0:W5:Y:S01]  /*0320*/  LDG.E R27, desc[UR10][R14.64] ;  /* 0x0000000a0e1b7981 */ /* 0x000162000c1e1900 */
[C---:B------:R-:W-:Y:S02]  /*0330*/  LEA R25, R0.reuse, R25, 0x3 ;  /* 0x0000001900197211 */ /* 0x040fe400078e18ff */
[----:B------:R-:W-:-:S03]  /*0340*/  LEA R7, R0, R7, 0x3 ;  /* 0x0000000700077211 */ /* 0x000fc600078e18ff */
[----:B0-----:R-:W-:Y:S01]  /*0350*/  IMAD.WIDE.U32 R14, R25, 0x4, R12 ;  /* 0x00000004190e7825 */ /* 0x001fe200078e000c */
[----:B------:R-:W-:-:S03]  /*0360*/  LEA R11, R0, R11, 0x3 ;  /* 0x0000000b000b7211 */ /* 0x000fc600078e18ff */
[----:B--2---:R-:W-:Y:S02]  /*0370*/  FADD R28, R23, R22 ;  /* 0x00000016171c7221 */ /* 0x004fe40000000000 */
[----:B------:R0:W2:Y:S02]  /*0380*/  LDG.E R22, desc[UR10][R14.64] ;  /* 0x0000000a0e167981 */ /* 0x0000a4000c1e1900 */
[----:B---3--:R-:W-:Y:S01]  /*0390*/  FADD R23, R28, R9 ;  /* 0x000000091c177221 */ /* 0x008fe20000000000 */
[----:B0-----:R-:W-:-:S05]  /*03a0*/  IMAD.WIDE.U32 R14, R7, 0x4, R12 ;  /* 0x00000004070e7825 */ /* 0x001fca00078e000c */
[----:B------:R0:W3:Y:S02]  /*03b0*/  LDG.E R9, desc[UR10][R14.64] ;  /* 0x0000000a0e097981 */ /* 0x0000e4000c1e1900 */
[----:B0-----:R-:W-:-:S06]  /*03c0*/  IMAD.WIDE.U32 R14, R11, 0x4, R12 ;  /* 0x000000040b0e7825 */ /* 0x001fcc00078e000c */
[----:B------:R-:W3:Y:S01]  /*03d0*/  LDG.E R14, desc[UR10][R14.64] ;  /* 0x0000000a0e0e7981 */ /* 0x000ee2000c1e1900 */
[----:B----4-:R-:W-:-:S04]  /*03e0*/  FADD R4, R23, R4 ;  /* 0x0000000417047221 */ /* 0x010fc80000000000 */
[----:B-----5:R-:W-:-:S04]  /*03f0*/  FADD R23, R4, R5 ;  /* 0x0000000504177221 */ /* 0x020fc80000000000 */
[----:B------:R-:W-:-:S04]  /*0400*/  FADD R23, R23, R6 ;  /* 0x0000000617177221 */ /* 0x000fc80000000000 */
[----:B------:R-:W-:Y:S01]  /*0410*/  FADD R10, R23, R10 ;  /* 0x0000000a170a7221 */ /* 0x000fe20000000000 */
[----:B------:R-:W-:-:S03]  /*0420*/  LEA R18, R0, R18, 0x3 ;  /* 0x0000001200127211 */ /* 0x000fc600078e18ff */
[----:B------:R-:W-:Y:S01]  /*0430*/  FADD R21, R10, R21 ;  /* 0x000000150a157221 */ /* 0x000fe20000000000 */
[----:B------:R-:W-:Y:S01]  /*0440*/  LEA R19, R0, R19, 0x3 ;  /* 0x0000001300137211 */ /* 0x000fe200078e18ff */
[----:B------:R-:W-:-:S04]  /*0450*/  IMAD.WIDE.U32 R4, R18, 0x4, R12 ;  /* 0x0000000412047825 */ /* 0x000fc800078e000c */
[----:B------:R-:W-:Y:S01]  /*0460*/  FADD R21, R21, R20 ;  /* 0x0000001415157221 */ /* 0x000fe20000000000 */
[C---:B------:R-:W-:Y:S01]  /*0470*/  LEA R8, R0.reuse, R8, 0x3 ;  /* 0x0000000800087211 */ /* 0x040fe200078e18ff */
[----:B------:R0:W4:Y:S01]  /*0480*/  LDG.E R15, desc[UR10][R4.64] ;  /* 0x0000000a040f7981 */ /* 0x000122000c1e1900 */
[----:B------:R-:W-:Y:S01]  /*0490*/  LEA R3, R0, R3, 0x3 ;  /* 0x0000000300037211 */ /* 0x000fe200078e18ff */
[----:B------:R-:W-:Y:S01]  /*04a0*/  FADD R24, R21, R24 ;  /* 0x0000001815187221 */ /* 0x000fe20000000000 */
[----:B------:R-:W-:-:S04]  /*04b0*/  IMAD.WIDE.U32 R20, R19, 0x4, R12 ;  /* 0x0000000413147825 */ /* 0x000fc800078e000c */
[----:B0-----:R-:W-:Y:S01]  /*04c0*/  IMAD.WIDE.U32 R4, R8, 0x4, R12 ;  /* 0x0000000408047825 */ /* 0x001fe200078e000c */
[----:B------:R0:W5:Y:S03]  /*04d0*/  LDG.E R10, desc[UR10][R20.64] ;  /* 0x0000000a140a7981 */ /* 0x000166000c1e1900 */
[----:B------:R-:W-:Y:S01]  /*04e0*/  FADD R17, R24, R17 ;  /* 0x0000001118117221 */ /* 0x000fe20000000000 */
[C---:B------:R-:W-:Y:S02]  /*04f0*/  LEA R25, R0.reuse, R25, 0x3 ;  /* 0x0000001900197211 */ /* 0x040fe400078e18ff */
[C---:B------:R-:W-:Y:S02]  /*0500*/  LEA R23, R0.reuse, R7, 0x3 ;  /* 0x0000000700177211 */ /* 0x040fe400078e18ff */
[----:B0-----:R-:W-:Y:S01]  /*0510*/  LEA R20, R0, R16, 0x3 ;  /* 0x0000001000147211 */ /* 0x001fe200078e18ff */
[----:B------:R0:W5:Y:S01]  /*0520*/  LDG.E R21, desc[UR10][R4.64] ;  /* 0x0000000a04157981 */ /* 0x000162000c1e1900 */
[----:B------:R-:W-:-:S03]  /*0530*/  FADD R26, R17, R26 ;  /* 0x0000001a111a7221 */ /* 0x000fc60000000000 */
[----:B------:R-:W-:-:S04]  /*0540*/  IMAD.WIDE.U32 R16, R20, 0x4, R12 ;  /* 0x0000000414107825 */ /* 0x000fc800078e000c */
[--C-:B0-----:R-:W-:Y:S02]  /*0550*/  IMAD.WIDE.U32 R4, R3, 0x4, R12.reuse ;  /* 0x0000000403047825 */ /* 0x101fe400078e000c */
[----:B------:R-:W5:Y:S04]  /*0560*/  LDG.E R16, desc[UR10][R16.64] ;  /* 0x0000000a10107981 */ /* 0x000f68000c1e1900 */
[----:B------:R0:W5:Y:S01]  /*0570*/  LDG.E R24, desc[UR10][R4.64] ;  /* 0x0000000a04187981 */ /* 0x000162000c1e1900 */
[----:B------:R-:W-:Y:S01]  /*0580*/  IMAD.WIDE.U32 R6, R23, 0x4, R12 ;  /* 0x0000000417067825 */ /* 0x000fe200078e000c */
[----:B------:R-:W-:-:S03]  /*0590*/  LEA R11, R0, R11, 0x3 ;  /* 0x0000000b000b7211 */ /* 0x000fc600078e18ff */
[----:B------:R-:W-:Y:S01]  /*05a0*/  FADD R27, R26, R27 ;  /* 0x0000001b1a1b7221 */ /* 0x000fe20000000000 */
[----:B------:R-:W-:Y:S01]  /*05b0*/  LEA R18, R0, R18, 0x3 ;  /* 0x0000001200127211 */ /* 0x000fe200078e18ff */
[----:B------:R1:W5:Y:S01]  /*05c0*/  LDG.E R26, desc[UR10][R6.64] ;  /* 0x0000000a061a7981 */ /* 0x000362000c1e1900 */
[----:B0-----:R-:W-:-:S05]  /*05d0*/  IMAD.WIDE.U32 R4, R25, 0x4, R12 ;  /* 0x0000000419047825 */ /* 0x001fca00078e000c */
[----:B------:R0:W5:Y:S01]  /*05e0*/  LDG.E R17, desc[UR10][R4.64] ;  /* 0x0000000a04117981 */ /* 0x000162000c1e1900 */
[----:B-1----:R-:W-:Y:S01]  /*05f0*/  IMAD.WIDE.U32 R6, R11, 0x4, R12 ;  /* 0x000000040b067825 */ /* 0x002fe200078e000c */
[----:B------:R-:W-:-:S05]  /*0600*/  LEA R19, R0, R19, 0x3 ;  /* 0x0000001300137211 */ /* 0x000fca00078e18ff */
[----:B------:R-:W5:Y:S01]  /*0610*/  LDG.E R6, desc[UR10][R6.64] ;  /* 0x0000000a06067981 */ /* 0x000f62000c1e1900 */
[----:B0-----:R-:W-:-:S05]  /*0620*/  IMAD.WIDE.U32 R4, R18, 0x4, R12 ;  /* 0x0000000412047825 */ /* 0x001fca00078e000c */
[----:B------:R0:W5:Y:S01]  /*0630*/  LDG.E R7, desc[UR10][R4.64] ;  /* 0x0000000a04077981 */ /* 0x000162000c1e1900 */
[C---:B------:R-:W-:Y:S01]  /*0640*/  LEA R8, R0.reuse, R8, 0x3 ;  /* 0x0000000800087211 */ /* 0x040fe200078e18ff */
[----:B0-----:R-:W-:Y:S01]  /*0650*/  IMAD.WIDE.U32 R4, R19, 0x4, R12 ;  /* 0x0000000413047825 */ /* 0x001fe200078e000c */
[C---:B------:R-:W-:Y:S02]  /*0660*/  LEA R3, R0.reuse, R3, 0x3 ;  /* 0x0000000300037211 */ /* 0x040fe400078e18ff */
[----:B------:R-:W-:Y:S01]  /*0670*/  LEA R20, R0, R20, 0x3 ;  /* 0x0000001400147211 */ /* 0x000fe200078e18ff */
[----:B--2---:R-:W-:Y:S02]  /*0680*/  FADD R22, R27, R22 ;  /* 0x000000161b167221 */ /* 0x004fe40000000000 */
[----:B------:R0:W2:Y:S02]  /*0690*/  LDG.E R27, desc[UR10][R4.64] ;  /* 0x0000000a041b7981 */ /* 0x0000a4000c1e1900 */
[----:B0-----:R-:W-:-:S04]  /*06a0*/  IMAD.WIDE.U32 R4, R8, 0x4, R12 ;  /* 0x0000000408047825 */ /* 0x001fc800078e000c */
[----:B---3--:R-:W-:Y:S02]  /*06b0*/  FADD R29, R22, R9 ;  /* 0x00000009161d7221 */ /* 0x008fe40000000000 */
[----:B------:R0:W3:Y:S02]  /*06c0*/  LDG.E R9, desc[UR10][R4.64] ;  /* 0x0000000a04097981 */ /* 0x0000e4000c1e1900 */
[----:B0-----:R-:W-:-:S04]  /*06d0*/  IMAD.WIDE.U32 R4, R3, 0x4, R12 ;  /* 0x0000000403047825 */ /* 0x001fc800078e000c */
[----:B------:R-:W-:Y:S02]  /*06e0*/  FADD R22, R29, R14 ;  /* 0x0000000e1d167221 */ /* 0x000fe40000000000 */
[----:B------:R0:W3:Y:S02]  /*06f0*/  LDG.E R14, desc[UR10][R4.64] ;  /* 0x0000000a040e7981 */ /* 0x0000e4000c1e1900 */
[----:B0-----:R-:W-:-:S06]  /*0700*/  IMAD.WIDE.U32 R4, R20, 0x4, R12 ;  /* 0x0000000414047825 */ /* 0x001fcc00078e000c */
[----:B------:R-:W3:Y:S01]  /*0710*/  LDG.E R4, desc[UR10][R4.64] ;  /* 0x0000000a04047981 */ /* 0x000ee2000c1e1900 */
[----:B----4-:R-:W-:Y:S01]  /*0720*/  FADD R15, R22, R15 ;  /* 0x0000000f160f7221 */ /* 0x010fe20000000000 */
[----:B------:R-:W-:-:S03]  /*0730*/  LEA R25, R0, R25, 0x3 ;  /* 0x0000001900197211 */ /* 0x000fc600078e18ff */
[----:B-----5:R-:W-:-:S04]  /*0740*/  FADD R10, R15, R10 ;  /* 0x0000000a0f0a7221 */ /* 0x020fc80000000000 */
[----:B------:R-:W-:Y:S01]  /*0750*/  FADD R21, R10, R21 ;  /* 0x000000150a157221 */ /* 0x000fe20000000000 */
[----:B------:R-:W-:-:S03]  /*0760*/  LEA R23, R0, R23, 0x3 ;  /* 0x0000001700177211 */ /* 0x000fc600078e18ff */
[----:B------:R-:W-:-:S04]  /*0770*/  FADD R21, R21, R24 ;  /* 0x0000001815157221 */ /* 0x000fc80000000000 */
[----:B------:R-:W-:Y:S01]  /*0780*/  FADD R16, R21, R16 ;  /* 0x0000001015107221 */ /* 0x000fe20000000000 */
[C---:B------:R-:W-:Y:S01]  /*0790*/  LEA R11, R0.reuse, R11, 0x3 ;  /* 0x0000000b000b7211 */ /* 0x040fe200078e18ff */
[----:B------:R-:W-:Y:S01]  /*07a0*/  IMAD.WIDE.U32 R28, R23, 0x4, R12 ;  /* 0x00000004171c7825 */ /* 0x000fe200078e000c */
[----:B------:R-:W-:-:S04]  /*07b0*/  LEA R22, R0, R19, 0x3 ;  /* 0x0000001300167211 */ /* 0x000fc800078e18ff */
[----:B------:R-:W4:Y:S01]  /*07c0*/  LDG.E R10, desc[UR10][R28.64] ;  /* 0x0000000a1c0a7981 */ /* 0x000f22000c1e1900 */
[----:B------:R-:W-:Y:S01]  /*07d0*/  FADD R15, R16, R17 ;  /* 0x00000011100f7221 */ /* 0x000fe20000000000 */
[----:B------:R-:W-:-:S04]  /*07e0*/  IMAD.WIDE.U32 R16, R25, 0x4, R12 ;  /* 0x0000000419107825 */ /* 0x000fc800078e000c */
[----:B------:R-:W-:Y:S01]  /*07f0*/  FADD R15, R15, R26 ;  /* 0x0000001a0f0f7221 */ /* 0x000fe20000000000 */
[----:B------:R0:W5:Y:S03]  /*0800*/  LDG.E R5, desc[UR10][R16.64] ;  /* 0x0000000a10057981 */ /* 0x000166000c1e1900 */
[----:B------:R-:W-:Y:S01]  /*0810*/  FADD R6, R15, R6 ;  /* 0x000000060f067221 */ /* 0x000fe20000000000 */
[----:B------:R-:W-:Y:S01]  /*0820*/  LEA R15, R0, R18, 0x3 ;  /* 0x00000012000f7211 */ /* 0x000fe200078e18ff */
[----:B0-----:R-:W-:-:S04]  /*0830*/  IMAD.WIDE.U32 R16, R11, 0x4, R12 ;  /* 0x000000040b107825 */ /* 0x001fc800078e000c */
[----:B------:R-:W-:Y:S01]  /*0840*/  FADD R18, R6, R7 ;  /* 0x0000000706127221 */ /* 0x000fe20000000000 */
[C---:B------:R-:W-:Y:S01]  /*0850*/  LEA R8, R0.reuse, R8, 0x3 ;  /* 0x0000000800087211 */ /* 0x040fe200078e18ff */
[----:B------:R-:W-:Y:S01]  /*0860*/  IMAD.WIDE.U32 R6, R15, 0x4, R12 ;  /* 0x000000040f067825 */ /* 0x000fe200078e000c */
[----:B------:R0:W4:Y:S01]  /*0870*/  LDG.E R21, desc[UR10][R16.64] ;  /* 0x0000000a10157981 */ /* 0x000122000c1e1900 */
[----:B------:R-:W-:-:S03]  /*0880*/  LEA R3, R0, R3, 0x3 ;  /* 0x0000000300037211 */ /* 0x000fc600078e18ff */
[----:B------:R1:W4:Y:S01]  /*0890*/  LDG.E R24, desc[UR10][R6.64] ;  /* 0x0000000a06187981 */ /* 0x000322000c1e1900 */
[----:B------:R-:W-:Y:S01]  /*08a0*/  LEA R20, R0, R20, 0x3 ;  /* 0x0000001400147211 */ /* 0x000fe200078e18ff */
[----:B0-----:R-:W-:-:S05]  /*08b0*/  IMAD.WIDE.U32 R16, R22, 0x4, R12 ;  /* 0x0000000416107825 */ /* 0x001fca00078e000c */
[----:B------:R0:W4:Y:S01]  /*08c0*/  LDG.E R26, desc[UR10][R16.64] ;  /* 0x0000000a101a7981 */ /* 0x000122000c1e1900 */
[--C-:B-1----:R-:W-:Y:S01]  /*08d0*/  IMAD.WIDE.U32 R6, R3, 0x4, R12.reuse ;  /* 0x0000000403067825 */ /* 0x102fe200078e000c */
[C---:B------:R-:W-:Y:S02]  /*08e0*/  LEA R25, R0.reuse, R25, 0x3 ;  /* 0x0000001900197211 */ /* 0x040fe400078e18ff */
[----:B------:R-:W-:Y:S01]  /*08f0*/  LEA R23, R0, R23, 0x3 ;  /* 0x0000001700177211 */ /* 0x000fe200078e18ff */
[----:B0-----:R-:W-:Y:S01]  /*0900*/  IMAD.WIDE.U32 R16, R20, 0x4, R12 ;  /* 0x0000000414107825 */ /* 0x001fe200078e000c */
[C---:B------:R-:W-:Y:S02]  /*0910*/  LEA R11, R0.reuse, R11, 0x3 ;  /* 0x0000000b000b7211 */ /* 0x040fe400078e18ff */
[----:B------:R-:W-:Y:S01]  /*0920*/  LEA R15, R0, R15, 0x3 ;  /* 0x0000000f000f7211 */ /* 0x000fe200078e18ff */
[----:B--2---:R-:W-:Y:S01]  /*0930*/  FADD R27, R18, R27 ;  /* 0x0000001b121b7221 */ /* 0x004fe20000000000 */
[----:B------:R-:W-:-:S06]  /*0940*/  IMAD.WIDE.U32 R18, R8, 0x4, R12 ;  /* 0x0000000408127825 */ /* 0x000fcc00078e000c */
[----:B------:R-:W2:Y:S01]  /*0950*/  LDG.E R18, desc[UR10][R18.64] ;  /* 0x0000000a12127981 */ /* 0x000ea2000c1e1900 */
[----:B---3--:R-:W-:-:S03]  /*0960*/  FADD R27, R27, R9 ;  /* 0x000000091b1b7221 */ /* 0x008fc60000000000 */
[----:B------:R0:W3:Y:S04]  /*0970*/  LDG.E R9, desc[UR10][R6.64] ;  /* 0x0000000a06097981 */ /* 0x0000e8000c1e1900 */
[----:B------:R1:W3:Y:S01]  /*0980*/  LDG.E R19, desc[UR10][R16.64] ;  /* 0x0000000a10137981 */ /* 0x0002e2000c1e1900 */
[----:B0-----:R-:W-:-:S04]  /*0990*/  IMAD.WIDE.U32 R6, R23, 0x4, R12 ;  /* 0x0000000417067825 */ /* 0x001fc800078e000c */
[----:B-1----:R-:W-:-:S04]  /*09a0*/  IMAD.WIDE.U32 R16, R25, 0x4, R12 ;  /* 0x0000000419107825 */ /* 0x002fc800078e000c */
[----:B------:R-:W-:Y:S02]  /*09b0*/  FADD R14, R27, R14 ;  /* 0x0000000e1b0e7221 */ /* 0x000fe40000000000 */
[----:B------:R0:W3:Y:S04]  /*09c0*/  LDG.E R27, desc[UR10][R6.64] ;  /* 0x0000000a061b7981 */ /* 0x0000e8000c1e1900 */
[----:B------:R-:W3:Y:S01]  /*09d0*/  LDG.E R16, desc[UR10][R16.64] ;  /* 0x0000000a10107981 */ /* 0x000ee2000c1e1900 */
[----:B0-----:R-:W-:-:S04]  /*09e0*/  IMAD.WIDE.U32 R6, R11, 0x4, R12 ;  /* 0x000000040b067825 */ /* 0x001fc800078e000c */
[----:B------:R-:W-:Y:S02]  /*09f0*/  FADD R28, R14, R4 ;  /* 0x000000040e1c7221 */ /* 0x000fe40000000000 */
[----:B------:R0:W3:Y:S02]  /*0a00*/  LDG.E R4, desc[UR10][R6.64] ;  /* 0x0000000a06047981 */ /* 0x0000e4000c1e1900 */
[----:B0-----:R-:W-:-:S05]  /*0a10*/  IMAD.WIDE.U32 R6, R15, 0x4, R12 ;  /* 0x000000040f067825 */ /* 0x001fca00078e000c */
[----:B------:R0:W3:Y:S01]  /*0a20*/  LDG.E R14, desc[UR10][R6.64] ;  /* 0x0000000a060e7981 */ /* 0x0000e2000c1e1900 */
[----:B------:R-:W-:-:S04]  /*0a30*/  UIADD3 UR4, UPT, UPT, UR4, 0x28, URZ ;  /* 0x0000002804047890 */ /* 0x000fc8000fffe0ff */
[----:B------:R-:W-:Y:S01]  /*0a40*/  UISETP.NE.AND UP0, UPT, UR4, 0x3e8, UPT ;  /* 0x000003e80400788c */ /* 0x000fe2000bf05270 */
[----:B------:R-:W-:Y:S01]  /*0a50*/  LEA R8, R0, R8, 0x3 ;  /* 0x0000000800087211 */ /* 0x000fe200078e18ff */
[----:B-----5:R-:W-:-:S04]  /*0a60*/  FADD R5, R28, R5 ;  /* 0x000000051c057221 */ /* 0x020fc80000000000 */
[----:B----4-:R-:W-:-:S04]  /*0a70*/  FADD R10, R5, R10 ;  /* 0x0000000a050a7221 */ /* 0x010fc80000000000 */
[----:B------:R-:W-:-:S04]  /*0a80*/  FADD R21, R10, R21 ;  /* 0x000000150a157221 */ /* 0x000fc80000000000 */
[----:B------:R-:W-:-:S04]  /*0a90*/  FADD R5, R21, R24 ;  /* 0x0000001815057221 */ /* 0x000fc80000000000 */
[----:B------:R-:W-:Y:S01]  /*0aa0*/  FADD R5, R26, R5 ;  /* 0x000000051a057221 */ /* 0x000fe20000000000 */
[C---:B------:R-:W-:Y:S02]  /*0ab0*/  LEA R3, R0.reuse, R3, 0x3 ;  /* 0x0000000300037211 */ /* 0x040fe400078e18ff */
[C---:B------:R-:W-:Y:S02]  /*0ac0*/  LEA R26, R0.reuse, R20, 0x3 ;  /* 0x00000014001a7211 */ /* 0x040fe400078e18ff */
[C---:B------:R-:W-:Y:S02]  /*0ad0*/  LEA R25, R0.reuse, R25, 0x3 ;  /* 0x0000001900197211 */ /* 0x040fe400078e18ff */
[C---:B0-----:R-:W-:Y:S02]  /*0ae0*/  LEA R7, R0.reuse, R23, 0x3 ;  /* 0x0000001700077211 */ /* 0x041fe400078e18ff */
[----:B------:R-:W-:Y:S01]  /*0af0*/  LEA R11, R0, R11, 0x3 ;  /* 0x0000000b000b7211 */ /* 0x000fe200078e18ff */
[----:B--2---:R-:W-:-:S04]  /*0b00*/  FADD R18, R5, R18 ;  /* 0x0000001205127221 */ /* 0x004fc80000000000 */
[----:B---3--:R-:W-:-:S04]  /*0b10*/  FADD R18, R18, R9 ;  /* 0x0000000912127221 */ /* 0x008fc80000000000 */
[----:B------:R-:W-:Y:S01]  /*0b20*/  FADD R19, R18, R19 ;  /* 0x0000001312137221 */ /* 0x000fe20000000000 */
[----:B------:R-:W-:-:S03]  /*0b30*/  LEA R18, R0, R15, 0x3 ;  /* 0x0000000f00127211 */ /* 0x000fc600078e18ff */
[----:B------:R-:W-:-:S04]  /*0b40*/  FADD R16, R19, R16 ;  /* 0x0000001013107221 */ /* 0x000fc80000000000 */
[----:B------:R-:W-:Y:S01]  /*0b50*/  FADD R27, R16, R27 ;  /* 0x0000001b101b7221 */ /* 0x000fe20000000000 */
[----:B------:R-:W-:-:S03]  /*0b60*/  LEA R16, R0, R22, 0x3 ;  /* 0x0000001600107211 */ /* 0x000fc600078e18ff */
[----:B------:R-:W-:-:S04]  /*0b70*/  FADD R27, R27, R4 ;  /* 0x000000041b1b7221 */ /* 0x000fc80000000000 */
[----:B------:R-:W-:Y:S01]  /*0b80*/  FADD R22, R27, R14 ;  /* 0x0000000e1b167221 */ /* 0x000fe20000000000 */
[----:B------:R-:W-:Y:S06]  /*0b90*/  BRA.U UP0, `(.L_x_13) ;  /* 0xfffffff500707547 */ /* 0x000fec000b83ffff */
[----:B------:R-:W-:-:S05]  /*0ba0*/  IMAD.WIDE R2, R2, 0x4, R12 ;  /* 0x0000000402027825 */ /* 0x000fca00078e020c */
[----:B------:R-:W-:Y:S01]  /*0bb0*/  STG.E desc[UR10][R2.64], R22 ;  /* 0x0000001602007986 */ /* 0x000fe2000c10190a */
[----:B------:R-:W-:Y:S05]  /*0bc0*/  EXIT ;  /* 0x000000000000794d */ /* 0x000fea0003800000 */
.L_x_14:
        /* <DEDUP_REMOVED lines=11> */
.L_x_47:


//--------------------- .text._Z14compute_stressPf --------------------------
	.section	.text._Z14compute_stressPf,"ax",@progbits
	.align	128
        .global         _Z14compute_stressPf
        .type           _Z14compute_stressPf,@function
        .size           _Z14compute_stressPf,(.L_x_44 - _Z14compute_stressPf)
        .other          _Z14compute_stressPf,@"STO_CUDA_ENTRY STV_DEFAULT"
_Z14compute_stressPf:
.text._Z14compute_stressPf:
        /* <DEDUP_REMOVED lines=9> */
[----:B------:R-:W-:Y:S01]  /*0090*/  HFMA2 R7, -RZ, RZ, 0, 0 ;  /* 0x00000000ff077431 */ /* 0x000fe200000001ff */
[----:B------:R-:W-:Y:S01]  /*00a0*/  UMOV UR4, URZ ;  /* 0x000000ff00047c82 */ /* 0x000fe20008000000 */
[C---:B--2---:R-:W-:Y:S01]  /*00b0*/  FMUL R2, R3.reuse, R3 ;  /* 0x0000000303027220 */ /* 0x044fe20000400000 */
[----:B------:R-:W-:-:S07]  /*00c0*/  FADD R3, R3, 1 ;  /* 0x3f80000003037421 */ /* 0x000fce0000000000 */
.L_x_31:
[----:B------:R-:W0:Y:S01]  /*00d0*/  MUFU.RCP R6, R3 ;  /* 0x0000000300067308 */ /* 0x000e220000001000 */
[----:B------:R-:W-:Y:S01]  /*00e0*/  FADD R0, R2, R7 ;  /* 0x0000000702007221 */ /* 0x000fe20000000000 */
[----:B------:R-:W-:Y:S01]  /*00f0*/  UIADD3 UR4, UPT, UPT, UR4, 0x8, URZ ;  /* 0x0000000804047890 */ /* 0x000fe2000fffe0ff */
[----:B------:R-:W-:Y:S03]  /*0100*/  BSSY.RECONVERGENT B0, `(.L_x_15) ;  /* 0x000000c000007945 */ /* 0x000fe60003800200 */
[----:B------:R-:W-:Y:S02]  /*0110*/  UISETP.NE.AND UP0, UPT, UR4, 0x3e8, UPT ;  /* 0x000003e80400788c */ /* 0x000fe4000bf05270 */
[----:B------:R-:W1:Y:S01]  /*0120*/  FCHK P0, R0, R3 ;  /* 0x0000000300007302 */ /* 0x000e620000000000 */
[----:B0-----:R-:W-:-:S04]  /*0130*/  FFMA R9, -R3, R6, 1 ;  /* 0x3f80000003097423 */ /* 0x001fc80000000106 */
[----:B------:R-:W-:-:S04]  /*0140*/  FFMA R9, R6, R9, R6 ;  /* 0x0000000906097223 */ /* 0x000fc80000000006 */
[----:B------:R-:W-:-:S04]  /*0150*/  FFMA R6, R0, R9, RZ ;  /* 0x0000000900067223 */ /* 0x000fc800000000ff */
[----:B------:R-:W-:-:S04]  /*0160*/  FFMA R7, -R3, R6, R0 ;  /* 0x0000000603077223 */ /* 0x000fc80000000100 */
[----:B------:R-:W-:Y:S01]  /*0170*/  FFMA R7, R9, R7, R6 ;  /* 0x0000000709077223 */ /* 0x000fe20000000006 */
[----:B-1----:R-:W-:Y:S06]  /*0180*/  @!P0 BRA `(.L_x_16) ;  /* 0x00000000000c8947 */ /* 0x002fec0003800000 */
[----:B------:R-:W-:-:S07]  /*0190*/  MOV R6, 0x1b0 ;  /* 0x000001b000067802 */ /* 0x000fce0000000f00 */
[----:B------:R-:W-:Y:S05]  /*01a0*/  CALL.REL.NOINC `($__internal_0_$__cuda_sm3x_div_rn_noftz_f32_slowpath) ;  /* 0x0000000400b87944 */ /* 0x000fea0003c00000 */
[----:B------:R-:W-:-:S07]  /*01b0*/  MOV R7, R0 ;  /* 0x0000000000077202 */ /* 0x000fce0000000f00 */
.L_x_16:
[----:B------:R-:W-:Y:S05]  /*01c0*/  BSYNC.RECONVERGENT B0 ;  /* 0x0000000000007941 */ /* 0x000fea0003800200 */
.L_x_15:
[----:B------:R-:W0:Y:S01]  /*01d0*/  MUFU.RCP R0, R3 ;  /* 0x0000000300007308 */ /* 0x000e220000001000 */
[----:B------:R-:W-:Y:S01]  /*01e0*/  FADD R8, R2, R7 ;  /* 0x0000000702087221 */ /* 0x000fe20000000000 */
[----:B------:R-:W-:Y:S06]  /*01f0*/  BSSY.RECONVERGENT B0, `(.L_x_17) ;  /* 0x000000c000007945 */ /* 0x000fec0003800200 */
[----:B------:R-:W1:Y:S01]  /*0200*/  FCHK P0, R8, R3 ;  /* 0x0000000308007302 */ /* 0x000e620000000000 */
[----:B0-----:R-:W-:-:S04]  /*0210*/  FFMA R9, -R3, R0, 1 ;  /* 0x3f80000003097423 */ /* 0x001fc80000000100 */
[----:B------:R-:W-:-:S04]  /*0220*/  FFMA R0, R0, R9, R0 ;  /* 0x0000000900007223 */ /* 0x000fc80000000000 */
[----:B------:R-:W-:-:S04]  /*0230*/  FFMA R6, R0, R8, RZ ;  /* 0x0000000800067223 */ /* 0x000fc800000000ff */
[----:B------:R-:W-:-:S04]  /*0240*/  FFMA R7, -R3, R6, R8 ;  /* 0x0000000603077223 */ /* 0x000fc80000000108 */
[----:B------:R-:W-:Y:S01]  /*0250*/  FFMA R7, R0, R7, R6 ;  /* 0x0000000700077223 */ /* 0x000fe20000000006 */
[----:B-1----:R-:W-:Y:S06]  /*0260*/  @!P0 BRA `(.L_x_18) ;  /* 0x0000000000108947 */ /* 0x002fec0003800000 */
[----:B------:R-:W-:Y:S01]  /*0270*/  IMAD.MOV.U32 R0, RZ, RZ, R8 ;  /* 0x000000ffff007224 */ /* 0x000fe200078e0008 */
[----:B------:R-:W-:-:S07]  /*0280*/  MOV R6, 0x2a0 ;  /* 0x000002a000067802 */ /* 0x000fce0000000f00 */
[----:B------:R-:W-:Y:S05]  /*0290*/  CALL.REL.NOINC `($__internal_0_$__cuda_sm3x_div_rn_noftz_f32_slowpath) ;  /* 0x00000004007c7944 */ /* 0x000fea0003c00000 */
[----:B------:R-:W-:-:S07]  /*02a0*/  MOV R7, R0 ;  /* 0x0000000000077202 */ /* 0x000fce0000000f00 */
.L_x_18:
[----:B------:R-:W-:Y:S05]  /*02b0*/  BSYNC.RECONVERGENT B0 ;  /* 0x0000000000007941 */ /* 0x000fea0003800200 */
.L_x_17:
        /* <DEDUP_REMOVED lines=14> */
.L_x_20:
[----:B------:R-:W-:Y:S05]  /*03a0*/  BSYNC.RECONVERGENT B0 ;  /* 0x0000000000007941 */ /* 0x000fea0003800200 */
.L_x_19:
        /* <DEDUP_REMOVED lines=14> */
.L_x_22:
[----:B------:R-:W-:Y:S05]  /*0490*/  BSYNC.RECONVERGENT B0 ;  /* 0x0000000000007941 */ /* 0x000fea0003800200 */
.L_x_21:
        /* <DEDUP_REMOVED lines=10> */
[----:B------:R-:W-:Y:S02]  /*0540*/  MOV R0, R8 ;  /* 0x0000000800007202 */ /* 0x000fe40000000f00 */
[----:B------:R-:W-:-:S07]  /*0550*/  MOV R6, 0x570 ;  /* 0x0000057000067802 */ /* 0x000fce0000000f00 */
[----:B------:R-:W-:Y:S05]  /*0560*/  CALL.REL.NOINC `($__internal_0_$__cuda_sm3x_div_rn_noftz_f32_slowpath) ;  /* 0x0000000000c87944 */ /* 0x000fea0003c00000 */
[----:B------:R-:W-:-:S07]  /*0570*/  IMAD.MOV.U32 R7, RZ, RZ, R0 ;  /* 0x000000ffff077224 */ /* 0x000fce00078e0000 */
.L_x_24:
[----:B------:R-:W-:Y:S05]  /*0580*/  BSYNC.RECONVERGENT B0 ;  /* 0x0000000000007941 */ /* 0x000fea0003800200 */
.L_x_23:
        /* <DEDUP_REMOVED lines=13> */
[----:B------:R-:W-:-:S07]  /*0660*/  MOV R7, R0 ;  /* 0x0000000000077202 */ /* 0x000fce0000000f00 */
.L_x_26:
[----:B------:R-:W-:Y:S05]  /*0670*/  BSYNC.RECONVERGENT B0 ;  /* 0x0000000000007941 */ /* 0x000fea0003800200 */
.L_x_25:
        /* <DEDUP_REMOVED lines=14> */
.L_x_28:
[----:B------:R-:W-:Y:S05]  /*0760*/  BSYNC.RECONVERGENT B0 ;  /* 0x0000000000007941 */ /* 0x000fea0003800200 */
.L_x_27:
        /* <DEDUP_REMOVED lines=14> */
.L_x_30:
[----:B------:R-:W-:Y:S05]  /*0850*/  BSYNC.RECONVERGENT B0 ;  /* 0x0000000000007941 */ /* 0x000fea0003800200 */
.L_x_29:
[----:B------:R-:W-:Y:S05]  /*0860*/  BRA.U UP0, `(.L_x_31) ;  /* 0xfffffff900187547 */ /* 0x000fea000b83ffff */
[----:B------:R-:W-:Y:S01]  /*0870*/  STG.E desc[UR6][R4.64], R7 ;  /* 0x0000000704007986 */ /* 0x000fe2000c101906 */
[----:B------:R-:W-:Y:S05]  /*0880*/  EXIT ;  /* 0x000000000000794d */ /* 0x000fea0003800000 */
        .weak           $__internal_0_$__cuda_sm3x_div_rn_noftz_f32_slowpath
        .type           $__internal_0_$__cuda_sm3x_div_rn_noftz_f32_slowpath,@function
        .size           $__internal_0_$__cuda_sm3x_div_rn_noftz_f32_slowpath,(.L_x_44 - $__internal_0_$__cuda_sm3x_div_rn_noftz_f32_slowpath)
$__internal_0_$__cuda_sm3x_div_rn_noftz_f32_slowpath:
[--C-:B------:R-:W-:Y:S01]  /*0890*/  SHF.R.U32.HI R8, RZ, 0x17, R3.reuse ;  /* 0x00000017ff087819 */ /* 0x100fe20000011603 */
[----:B------:R-:W-:Y:S01]  /*08a0*/  BSSY.RECONVERGENT B1, `(.L_x_32) ;  /* 0x0000063000017945 */ /* 0x000fe20003800200 */
[----:B------:R-:W-:Y:S02]  /*08b0*/  SHF.R.U32.HI R7, RZ, 0x17, R0 ;  /* 0x00000017ff077819 */ /* 0x000fe40000011600 */
[----:B------:R-:W-:Y:S02]  /*08c0*/  LOP3.LUT R14, R8, 0xff, RZ, 0xc0, !PT ;  /* 0x000000ff080e7812 */ /* 0x000fe400078ec0ff */
[----:B------:R-:W-:Y:S01]  /*08d0*/  LOP3.LUT R12, R7, 0xff, RZ, 0xc0, !PT ;  /* 0x000000ff070c7812 */ /* 0x000fe200078ec0ff */
[----:B------:R-:W-:Y:S01]  /*08e0*/  IMAD.MOV.U32 R7, RZ, RZ, R3 ;  /* 0x000000ffff077224 */ /* 0x000fe200078e0003 */
[----:B------:R-:W-:Y:S02]  /*08f0*/  IADD3 R10, PT, PT, R14, -0x1, RZ ;  /* 0xffffffff0e0a7810 */ /* 0x000fe40007ffe0ff */
[----:B------:R-:W-:-:S02]  /*0900*/  IADD3 R9, PT, PT, R12, -0x1, RZ ;  /* 0xffffffff0c097810 */ /* 0x000fc40007ffe0ff */
[----:B------:R-:W-:-:S04]  /*0910*/  ISETP.GT.U32.AND P0, PT, R10, 0xfd, PT ;  /* 0x000000fd0a00780c */ /* 0x000fc80003f04070 */
[----:B------:R-:W-:-:S13]  /*0920*/  ISETP.GT.U32.OR P0, PT, R9, 0xfd, P0 ;  /* 0x000000fd0900780c */ /* 0x000fda0000704470 */
[----:B------:R-:W-:Y:S01]  /*0930*/  @!P0 MOV R8, RZ ;  /* 0x000000ff00088202 */ /* 0x000fe20000000f00 */
[----:B------:R-:W-:Y:S06]  /*0940*/  @!P0 BRA `(.L_x_33) ;  /* 0x00000000005c8947 */ /* 0x000fec0003800000 */
[----:B------:R-:W-:Y:S02]  /*0950*/  FSETP.GTU.FTZ.AND P0, PT, |R0|, +INF , PT ;  /* 0x7f8000000000780b */ /* 0x000fe40003f1c200 */
[----:B------:R-:W-:-:S04]  /*0960*/  FSETP.GTU.FTZ.AND P1, PT, |R3|, +INF , PT ;  /* 0x7f8000000300780b */ /* 0x000fc80003f3c200 */
[----:B------:R-:W-:-:S13]  /*0970*/  PLOP3.LUT P0, PT, P0, P1, PT, 0xf8, 0x8f ;  /* 0x00000000008f781c */ /* 0x000fda0000703f70 */
[----:B------:R-:W-:Y:S05]  /*0980*/  @P0 BRA `(.L_x_34) ;  /* 0x00000004004c0947 */ /* 0x000fea0003800000 */
[----:B------:R-:W-:-:S13]  /*0990*/  LOP3.LUT P0, RZ, R7, 0x7fffffff, R0, 0xc8, !PT ;  /* 0x7fffffff07ff7812 */ /* 0x000fda000780c800 */
[----:B------:R-:W-:Y:S05]  /*09a0*/  @!P0 BRA `(.L_x_35) ;  /* 0x00000004003c8947 */ /* 0x000fea0003800000 */
[C---:B------:R-:W-:Y:S02]  /*09b0*/  FSETP.NEU.FTZ.AND P2, PT, |R0|.reuse, +INF , PT ;  /* 0x7f8000000000780b */ /* 0x040fe40003f5d200 */
[----:B------:R-:W-:Y:S02]  /*09c0*/  FSETP.NEU.FTZ.AND P1, PT, |R3|, +INF , PT ;  /* 0x7f8000000300780b */ /* 0x000fe40003f3d200 */
[----:B------:R-:W-:-:S11]  /*09d0*/  FSETP.NEU.FTZ.AND P0, PT, |R0|, +INF , PT ;  /* 0x7f8000000000780b */ /* 0x000fd60003f1d200 */
[----:B------:R-:W-:Y:S05]  /*09e0*/  @!P1 BRA !P2, `(.L_x_35) ;  /* 0x00000004002c9947 */ /* 0x000fea0005000000 */
[----:B------:R-:W-:-:S04]  /*09f0*/  LOP3.LUT P2, RZ, R0, 0x7fffffff, RZ, 0xc0, !PT ;  /* 0x7fffffff00ff7812 */ /* 0x000fc8000784c0ff */
[----:B------:R-:W-:-:S13]  /*0a00*/  PLOP3.LUT P1, PT, P1, P2, PT, 0x2f, 0xf2 ;  /* 0x0000000000f2781c */ /* 0x000fda0000f24577 */
[----:B------:R-:W-:Y:S05]  /*0a10*/  @P1 BRA `(.L_x_36) ;  /* 0x0000000400181947 */ /* 0x000fea0003800000 */
[----:B------:R-:W-:-:S04]  /*0a20*/  LOP3.LUT P1, RZ, R7, 0x7fffffff, RZ, 0xc0, !PT ;  /* 0x7fffffff07ff7812 */ /* 0x000fc8000782c0ff */
[----:B------:R-:W-:-:S13]  /*0a30*/  PLOP3.LUT P0, PT, P0, P1, PT, 0x2f, 0xf2 ;  /* 0x0000000000f2781c */ /* 0x000fda0000702577 */
[----:B------:R-:W-:Y:S05]  /*0a40*/  @P0 BRA `(.L_x_37) ;  /* 0x0000000400000947 */ /* 0x000fea0003800000 */
[----:B------:R-:W-:Y:S02]  /*0a50*/  ISETP.GE.AND P0, PT, R9, RZ, PT ;  /* 0x000000ff0900720c */ /* 0x000fe40003f06270 */
[----:B------:R-:W-:-:S11]  /*0a60*/  ISETP.GE.AND P1, PT, R10, RZ, PT ;  /* 0x000000ff0a00720c */ /* 0x000fd60003f26270 */
[----:B------:R-:W-:Y:S01]  /*0a70*/  @P0 MOV R8, RZ ;  /* 0x000000ff00080202 */ /* 0x000fe20000000f00 */
[----:B------:R-:W-:Y:S02]  /*0a80*/  @!P0 IMAD.MOV.U32 R8, RZ, RZ, -0x40 ;  /* 0xffffffc0ff088424 */ /* 0x000fe400078e00ff */
[----:B------:R-:W-:Y:S01]  /*0a90*/  @!P0 FFMA R0, R0, 1.84467440737095516160e+19, RZ ;  /* 0x5f80000000008823 */ /* 0x000fe200000000ff */
[----:B------:R-:W-:Y:S02]  /*0aa0*/  @!P1 FFMA R7, R3, 1.84467440737095516160e+19, RZ ;  /* 0x5f80000003079823 */ /* 0x000fe400000000ff */
[----:B------:R-:W-:-:S07]  /*0ab0*/  @!P1 IADD3 R8, PT, PT, R8, 0x40, RZ ;  /* 0x0000004008089810 */ /* 0x000fce0007ffe0ff */
.L_x_33:
[----:B------:R-:W-:Y:S01]  /*0ac0*/  LEA R10, R14, 0xc0800000, 0x17 ;  /* 0xc08000000e0a7811 */ /* 0x000fe200078eb8ff */
[----:B------:R-:W-:Y:S03]  /*0ad0*/  BSSY.RECONVERGENT B2, `(.L_x_38) ;  /* 0x0000036000027945 */ /* 0x000fe60003800200 */
[----:B------:R-:W-:Y:S01]  /*0ae0*/  IADD3 R10, PT, PT, -R10, R7, RZ ;  /* 0x000000070a0a7210 */ /* 0x000fe20007ffe1ff */
[----:B------:R-:W-:-:S03]  /*0af0*/  VIADD R7, R12, 0xffffff81 ;  /* 0xffffff810c077836 */ /* 0x000fc60000000000 */
[----:B------:R-:W0:Y:S01]  /*0b00*/  MUFU.RCP R9, R10 ;  /* 0x0000000a00097308 */ /* 0x000e220000001000 */
[----:B------:R-:W-:Y:S01]  /*0b10*/  FADD.FTZ R11, -R10, -RZ ;  /* 0x800000ff0a0b7221 */ /* 0x000fe20000010100 */
[----:B------:R-:W-:-:S03]  /*0b20*/  IMAD R0, R7, -0x800000, R0 ;  /* 0xff80000007007824 */ /* 0x000fc600078e0200 */
[----:B0-----:R-:W-:-:S04]  /*0b30*/  FFMA R12, R9, R11, 1 ;  /* 0x3f800000090c7423 */ /* 0x001fc8000000000b */
[----:B------:R-:W-:-:S04]  /*0b40*/  FFMA R16, R9, R12, R9 ;  /* 0x0000000c09107223 */ /* 0x000fc80000000009 */
[----:B------:R-:W-:-:S04]  /*0b50*/  FFMA R9, R0, R16, RZ ;  /* 0x0000001000097223 */ /* 0x000fc800000000ff */
[----:B------:R-:W-:-:S04]  /*0b60*/  FFMA R12, R11, R9, R0 ;  /* 0x000000090b0c7223 */ /* 0x000fc80000000000 */
[----:B------:R-:W-:Y:S01]  /*0b70*/  FFMA R13, R16, R12, R9 ;  /* 0x0000000c100d7223 */ /* 0x000fe20000000009 */
[----:B------:R-:W-:-:S03]  /*0b80*/  IADD3 R9, PT, PT, R7, 0x7f, -R14 ;  /* 0x0000007f07097810 */ /* 0x000fc60007ffe80e */
[----:B------:R-:W-:Y:S01]  /*0b90*/  FFMA R12, R11, R13, R0 ;  /* 0x0000000d0b0c7223 */ /* 0x000fe20000000000 */
[----:B------:R-:W-:-:S03]  /*0ba0*/  IADD3 R9, PT, PT, R9, R8, RZ ;  /* 0x0000000809097210 */ /* 0x000fc60007ffe0ff */
[----:B------:R-:W-:-:S05]  /*0bb0*/  FFMA R0, R16, R12, R13 ;  /* 0x0000000c10007223 */ /* 0x000fca000000000d */
[----:B------:R-:W-:-:S04]  /*0bc0*/  SHF.R.U32.HI R7, RZ, 0x17, R0 ;  /* 0x00000017ff077819 */ /* 0x000fc80000011600 */
[----:B------:R-:W-:-:S04]  /*0bd0*/  LOP3.LUT R7, R7, 0xff, RZ, 0xc0, !PT ;  /* 0x000000ff07077812 */ /* 0x000fc800078ec0ff */
[----:B------:R-:W-:-:S05]  /*0be0*/  IADD3 R11, PT, PT, R7, R9, RZ ;  /* 0x00000009070b7210 */ /* 0x000fca0007ffe0ff */
[----:B------:R-:W-:-:S05]  /*0bf0*/  VIADD R7, R11, 0xffffffff ;  /* 0xffffffff0b077836 */ /* 0x000fca0000000000 */
[----:B------:R-:W-:-:S13]  /*0c00*/  ISETP.GE.U32.AND P0, PT, R7, 0xfe, PT ;  /* 0x000000fe0700780c */ /* 0x000fda0003f06070 */
[----:B------:R-:W-:Y:S05]  /*0c10*/  @!P0 BRA `(.L_x_39) ;  /* 0x0000000000808947 */ /* 0x000fea0003800000 */
[----:B------:R-:W-:-:S13]  /*0c20*/  ISETP.GT.AND P0, PT, R11, 0xfe, PT ;  /* 0x000000fe0b00780c */ /* 0x000fda0003f04270 */
[----:B------:R-:W-:Y:S05]  /*0c30*/  @P0 BRA `(.L_x_40) ;  /* 0x00000000006c0947 */ /* 0x000fea0003800000 */
[----:B------:R-:W-:-:S13]  /*0c40*/  ISETP.GE.AND P0, PT, R11, 0x1, PT ;  /* 0x000000010b00780c */ /* 0x000fda0003f06270 */
[----:B------:R-:W-:Y:S05]  /*0c50*/  @P0 BRA `(.L_x_41) ;  /* 0x0000000000740947 */ /* 0x000fea0003800000 */
[----:B------:R-:W-:Y:S02]  /*0c60*/  ISETP.GE.AND P0, PT, R11, -0x18, PT ;  /* 0xffffffe80b00780c */ /* 0x000fe40003f06270 */
[----:B------:R-:W-:-:S11]  /*0c70*/  LOP3.LUT R0, R0, 0x80000000, RZ, 0xc0, !PT ;  /* 0x8000000000007812 */ /* 0x000fd600078ec0ff */
[----:B------:R-:W-:Y:S05]  /*0c80*/  @!P0 BRA `(.L_x_41) ;  /* 0x0000000000688947 */ /* 0x000fea0003800000 */
[CCC-:B------:R-:W-:Y:S01]  /*0c90*/  FFMA.RZ R7, R16.reuse, R12.reuse, R13.reuse ;  /* 0x0000000c10077223 */ /* 0x1c0fe2000000c00d */
[C---:B------:R-:W-:Y:S01]  /*0ca0*/  IADD3 R10, PT, PT, R11.reuse, 0x20, RZ ;  /* 0x000000200b0a7810 */ /* 0x040fe20007ffe0ff */
[CCC-:B------:R-:W-:Y:S01]  /*0cb0*/  FFMA.RM R8, R16.reuse, R12.reuse, R13.reuse ;  /* 0x0000000c10087223 */ /* 0x1c0fe2000000400d */
[----:B------:R-:W-:Y:S02]  /*0cc0*/  ISETP.NE.AND P2, PT, R11, RZ, PT ;  /* 0x000000ff0b00720c */ /* 0x000fe40003f45270 */
[----:B------:R-:W-:Y:S01]  /*0cd0*/  LOP3.LUT R9, R7, 0x7fffff, RZ, 0xc0, !PT ;  /* 0x007fffff07097812 */ /* 0x000fe200078ec0ff */
[----:B------:R-:W-:Y:S01]  /*0ce0*/  FFMA.RP R7, R16, R12, R13 ;  /* 0x0000000c10077223 */ /* 0x000fe2000000800d */
[----:B------:R-:W-:Y:S02]  /*0cf0*/  ISETP.NE.AND P1, PT, R11, RZ, PT ;  /* 0x000000ff0b00720c */ /* 0x000fe40003f25270 */
[----:B------:R-:W-:Y:S02]  /*0d00*/  LOP3.LUT R9, R9, 0x800000, RZ, 0xfc, !PT ;  /* 0x0080000009097812 */ /* 0x000fe400078efcff */
[----:B------:R-:W-:-:S02]  /*0d10*/  IADD3 R11, PT, PT, -R11, RZ, RZ ;  /* 0x000000ff0b0b7210 */ /* 0x000fc40007ffe1ff */
[----:B------:R-:W-:Y:S02]  /*0d20*/  SHF.L.U32 R10, R9, R10, RZ ;  /* 0x0000000a090a7219 */ /* 0x000fe400000006ff */
[----:B------:R-:W-:Y:S02]  /*0d30*/  FSETP.NEU.FTZ.AND P0, PT, R7, R8, PT ;  /* 0x000000080700720b */ /* 0x000fe40003f1d000 */
[----:B------:R-:W-:Y:S02]  /*0d40*/  SEL R8, R11, RZ, P2 ;  /* 0x000000ff0b087207 */ /* 0x000fe40001000000 */
[----:B------:R-:W-:Y:S02]  /*0d50*/  ISETP.NE.AND P1, PT, R10, RZ, P1 ;  /* 0x000000ff0a00720c */ /* 0x000fe40000f25270 */
[----:B------:R-:W-:Y:S02]  /*0d60*/  SHF.R.U32.HI R8, RZ, R8, R9 ;  /* 0x00000008ff087219 */ /* 0x000fe40000011609 */
[----:B------:R-:W-:-:S02]  /*0d70*/  PLOP3.LUT P0, PT, P0, P1, PT, 0xf8, 0x8f ;  /* 0x00000000008f781c */ /* 0x000fc40000703f70 */
[----:B------:R-:W-:Y:S02]  /*0d80*/  SHF.R.U32.HI R10, RZ, 0x1, R8 ;  /* 0x00000001ff0a7819 */ /* 0x000fe40000011608 */
[----:B------:R-:W-:-:S04]  /*0d90*/  SEL R7, RZ, 0x1, !P0 ;  /* 0x00000001ff077807 */ /* 0x000fc80004000000 */
[----:B------:R-:W-:-:S04]  /*0da0*/  LOP3.LUT R7, R7, 0x1, R10, 0xf8, !PT ;  /* 0x0000000107077812 */ /* 0x000fc800078ef80a */
[----:B------:R-:W-:-:S05]  /*0db0*/  LOP3.LUT R7, R7, R8, RZ, 0xc0, !PT ;  /* 0x0000000807077212 */ /* 0x000fca00078ec0ff */
[----:B------:R-:W-:-:S05]  /*0dc0*/  IMAD.IADD R7, R10, 0x1, R7 ;  /* 0x000000010a077824 */ /* 0x000fca00078e0207 */
[----:B------:R-:W-:Y:S01]  /*0dd0*/  LOP3.LUT R0, R7, R0, RZ, 0xfc, !PT ;  /* 0x0000000007007212 */ /* 0x000fe200078efcff */
[----:B------:R-:W-:Y:S06]  /*0de0*/  BRA `(.L_x_41) ;  /* 0x0000000000107947 */ /* 0x000fec0003800000 */
.L_x_40:
[----:B------:R-:W-:-:S04]  /*0df0*/  LOP3.LUT R0, R0, 0x80000000, RZ, 0xc0, !PT ;  /* 0x8000000000007812 */ /* 0x000fc800078ec0ff */
[----:B------:R-:W-:Y:S01]  /*0e00*/  LOP3.LUT R0, R0, 0x7f800000, RZ, 0xfc, !PT ;  /* 0x7f80000000007812 */ /* 0x000fe200078efcff */
[----:B------:R-:W-:Y:S06]  /*0e10*/  BRA `(.L_x_41) ;  /* 0x0000000000047947 */ /* 0x000fec0003800000 */
.L_x_39:
[----:B------:R-:W-:-:S07]  /*0e20*/  LEA R0, R9, R0, 0x17 ;  /* 0x0000000009007211 */ /* 0x000fce00078eb8ff */
.L_x_41:
[----:B------:R-:W-:Y:S05]  /*0e30*/  BSYNC.RECONVERGENT B2 ;  /* 0x0000000000027941 */ /* 0x000fea0003800200 */
.L_x_38:
[----:B------:R-:W-:Y:S05]  /*0e40*/  BRA `(.L_x_42) ;  /* 0x0000000000207947 */ /* 0x000fea0003800000 */
.L_x_37:
[----:B------:R-:W-:-:S04]  /*0e50*/  LOP3.LUT R0, R7, 0x80000000, R0, 0x48, !PT ;  /* 0x8000000007007812 */ /* 0x000fc800078e4800 */
[----:B------:R-:W-:Y:S01]  /*0e60*/  LOP3.LUT R0, R0, 0x7f800000, RZ, 0xfc, !PT ;  /* 0x7f80000000007812 */ /* 0x000fe200078efcff */
[----:B------:R-:W-:Y:S06]  /*0e70*/  BRA `(.L_x_42) ;  /* 0x0000000000147947 */ /* 0x000fec0003800000 */
.L_x_36:
[----:B------:R-:W-:Y:S01]  /*0e80*/  LOP3.LUT R0, R7, 0x80000000, R0, 0x48, !PT ;  /* 0x8000000007007812 */ /* 0x000fe200078e4800 */
[----:B------:R-:W-:Y:S06]  /*0e90*/  BRA `(.L_x_42) ;  /* 0x00000000000c7947 */ /* 0x000fec0003800000 */
.L_x_35:
[----:B------:R-:W0:Y:S01]  /*0ea0*/  MUFU.RSQ R0, -QNAN ;  /* 0xffc0000000007908 */ /* 0x000e220000001400 */
[----:B------:R-:W-:Y:S05]  /*0eb0*/  BRA `(.L_x_42) ;  /* 0x0000000000047947 */ /* 0x000fea0003800000 */
.L_x_34:
[----:B------:R-:W-:-:S07]  /*0ec0*/  FADD.FTZ R0, R0, R3 ;  /* 0x0000000300007221 */ /* 0x000fce0000010000 */
.L_x_42:
[----:B------:R-:W-:Y:S05]  /*0ed0*/  BSYNC.RECONVERGENT B1 ;  /* 0x0000000000017941 */ /* 0x000fea0003800200 */
.L_x_32:
[----:B------:R-:W-:-:S04]  /*0ee0*/  HFMA2 R7, -RZ, RZ, 0, 0 ;  /* 0x00000000ff077431 */ /* 0x000fc800000001ff */
[----:B0-----:R-:W-:Y:S05]  /*0ef0*/  RET.REL.NODEC R6 `(_Z14compute_stressPf) ;  /* 0xfffffff006407950 */ /* 0x001fea0003c3ffff */
.L_x_43:
        /* <DEDUP_REMOVED lines=16> */
.L_x_44:


//--------------------- .nv.global.init           --------------------------
	.section	.nv.global.init,"aw",@progbits
	.align	4
.nv.global.init:
	.type		__cudart_i2opi_f,@object
	.size		__cudart_i2opi_f,(.L_0 - __cudart_i2opi_f)
__cudart_i2opi_f:
        /*0000*/ 	.byte	0x41, 0x90, 0x43, 0x3c, 0x99, 0x95, 0x62, 0xdb, 0xc0, 0xdd, 0x34, 0xf5, 0xd1, 0x57, 0x27, 0xfc
        /*0010*/ 	.byte	0x29, 0x15, 0x44, 0x4e, 0x6e, 0x83, 0xf9, 0xa2
.L_0:


//--------------------- .nv.shared.reserved.0     --------------------------
	.section	.nv.shared.reserved.0,"aw",@nobits
	.weak		__nv_reservedSMEM_offset_0_alias
	.size		__nv_reservedSMEM_offset_0_alias, 0, 64
	.other		__nv_reservedSMEM_offset_0_alias,@"STO_CUDA_RESERVED_SHARED STV_DEFAULT"
__nv_reservedSMEM_offset_0_alias:
	.zero		0
	.zero		64


//--------------------- .nv.constant0._Z13atomic_stressPf --------------------------
	.section	.nv.constant0._Z13atomic_stressPf,"a",@progbits
	.sectionflags	@""
	.align	4
.nv.constant0._Z13atomic_stressPf:
	.zero		904


//--------------------- .nv.constant0._Z9xu_stressPf --------------------------
	.section	.nv.constant0._Z9xu_stressPf,"a",@progbits
	.sectionflags	@""
	.align	4
.nv.constant0._Z9xu_stressPf:
	.zero		904


//--------------------- .nv.constant0._Z13memory_stressPf --------------------------
	.section	.nv.constant0._Z13memory_stressPf,"a",@progbits
	.sectionflags	@""
	.align	4
.nv.constant0._Z13memory_stressPf:
	.zero		904


//--------------------- .nv.constant0._Z14compute_stressPf --------------------------
	.section	.nv.constant0._Z14compute_stressPf,"a",@progbits
	.sectionflags	@""
	.align	4
.nv.constant0._Z14compute_stressPf:
	.zero		904


//--------------------- SYMBOLS --------------------------

	.type		.nv.reservedSmem.offset0,@object
	.size		.nv.reservedSmem.offset0,0x4
